//
// Generated by NVIDIA NVVM Compiler
//
// Compiler Build ID: CL-36424714
// Cuda compilation tools, release 13.0, V13.0.88
// Based on NVVM 20.0.0
//

.version 9.0
.target sm_100
.address_size 64

	// .globl	_Z17uncoalescedKernelPfS_
// _ZZ18sharedMemoryKernelPfS_E9sharedMem has been demoted
// _ZZ24paddedSharedMemoryKernelPfS_E9sharedMem has been demoted

.visible .entry _Z17uncoalescedKernelPfS_(
	.param .u64 .ptr .align 1 _Z17uncoalescedKernelPfS__param_0,
	.param .u64 .ptr .align 1 _Z17uncoalescedKernelPfS__param_1
)
{
	.reg .pred 	%p<4>;
	.reg .b32 	%r<10>;
	.reg .b32 	%f<3>;
	.reg .b64 	%rd<8>;

	ld.param.u64 	%rd1, [_Z17uncoalescedKernelPfS__param_0];
	ld.param.u64 	%rd2, [_Z17uncoalescedKernelPfS__param_1];
	mov.u32 	%r3, %ctaid.y;
	mov.u32 	%r4, %ntid.y;
	mov.u32 	%r5, %tid.y;
	mad.lo.s32 	%r1, %r3, %r4, %r5;
	mov.u32 	%r6, %ctaid.x;
	mov.u32 	%r7, %ntid.x;
	mov.u32 	%r8, %tid.x;
	mad.lo.s32 	%r2, %r6, %r7, %r8;
	setp.gt.u32 	%p1, %r1, 5119;
	setp.gt.s32 	%p2, %r2, 5119;
	or.pred  	%p3, %p1, %p2;
	@%p3 bra 	$L__BB0_2;
	cvta.to.global.u64 	%rd3, %rd2;
	cvta.to.global.u64 	%rd4, %rd1;
	mad.lo.s32 	%r9, %r2, 5120, %r1;
	mul.wide.s32 	%rd5, %r9, 4;
	add.s64 	%rd6, %rd3, %rd5;
	ld.global.f32 	%f1, [%rd6];
	add.f32 	%f2, %f1, %f1;
	add.s64 	%rd7, %rd4, %rd5;
	st.global.f32 	[%rd7], %f2;
$L__BB0_2:
	ret;

}
	// .globl	_Z20basicCoalescedKernelPfS_
.visible .entry _Z20basicCoalescedKernelPfS_(
	.param .u64 .ptr .align 1 _Z20basicCoalescedKernelPfS__param_0,
	.param .u64 .ptr .align 1 _Z20basicCoalescedKernelPfS__param_1
)
{
	.reg .pred 	%p<4>;
	.reg .b32 	%r<10>;
	.reg .b32 	%f<3>;
	.reg .b64 	%rd<8>;

	ld.param.u64 	%rd1, [_Z20basicCoalescedKernelPfS__param_0];
	ld.param.u64 	%rd2, [_Z20basicCoalescedKernelPfS__param_1];
	mov.u32 	%r3, %ctaid.y;
	mov.u32 	%r4, %ntid.y;
	mov.u32 	%r5, %tid.y;
	mad.lo.s32 	%r1, %r3, %r4, %r5;
	mov.u32 	%r6, %ctaid.x;
	mov.u32 	%r7, %ntid.x;
	mov.u32 	%r8, %tid.x;
	mad.lo.s32 	%r2, %r6, %r7, %r8;
	setp.gt.u32 	%p1, %r1, 5119;
	setp.gt.s32 	%p2, %r2, 5119;
	or.pred  	%p3, %p1, %p2;
	@%p3 bra 	$L__BB1_2;
	cvta.to.global.u64 	%rd3, %rd2;
	cvta.to.global.u64 	%rd4, %rd1;
	mad.lo.s32 	%r9, %r1, 5120, %r2;
	mul.wide.s32 	%rd5, %r9, 4;
	add.s64 	%rd6, %rd3, %rd5;
	ld.global.f32 	%f1, [%rd6];
	add.f32 	%f2, %f1, %f1;
	add.s64 	%rd7, %rd4, %rd5;
	st.global.f32 	[%rd7], %f2;
$L__BB1_2:
	ret;

}
	// .globl	_Z18sharedMemoryKernelPfS_
.visible .entry _Z18sharedMemoryKernelPfS_(
	.param .u64 .ptr .align 1 _Z18sharedMemoryKernelPfS__param_0,
	.param .u64 .ptr .align 1 _Z18sharedMemoryKernelPfS__param_1
)
{
	.reg .pred 	%p<6>;
	.reg .b32 	%r<16>;
	.reg .b32 	%f<4>;
	.reg .b64 	%rd<9>;
	// demoted variable
	.shared .align 4 .b8 _ZZ18sharedMemoryKernelPfS_E9sharedMem[4096];
	ld.param.u64 	%rd1, [_Z18sharedMemoryKernelPfS__param_0];
	ld.param.u64 	%rd2, [_Z18sharedMemoryKernelPfS__param_1];
	mov.u32 	%r4, %ctaid.y;
	mov.u32 	%r5, %ntid.y;
	mov.u32 	%r6, %tid.y;
	mad.lo.s32 	%r1, %r4, %r5, %r6;
	mov.u32 	%r7, %ctaid.x;
	mov.u32 	%r8, %ntid.x;
	mov.u32 	%r9, %tid.x;
	mad.lo.s32 	%r2, %r7, %r8, %r9;
	setp.lt.u32 	%p2, %r1, 5120;
	setp.lt.s32 	%p3, %r2, 5120;
	and.pred  	%p1, %p2, %p3;
	shl.b32 	%r10, %r6, 7;
	mov.u32 	%r11, _ZZ18sharedMemoryKernelPfS_E9sharedMem;
	add.s32 	%r12, %r11, %r10;
	shl.b32 	%r13, %r9, 2;
	add.s32 	%r3, %r12, %r13;
	not.pred 	%p4, %p1;
	@%p4 bra 	$L__BB2_2;
	cvta.to.global.u64 	%rd3, %rd2;
	mad.lo.s32 	%r14, %r1, 5120, %r2;
	mul.wide.s32 	%rd4, %r14, 4;
	add.s64 	%rd5, %rd3, %rd4;
	ld.global.f32 	%f1, [%rd5];
	st.shared.f32 	[%r3], %f1;
$L__BB2_2:
	bar.sync 	0;
	@%p4 bra 	$L__BB2_4;
	ld.shared.f32 	%f2, [%r3];
	add.f32 	%f3, %f2, %f2;
	mad.lo.s32 	%r15, %r1, 5120, %r2;
	cvta.to.global.u64 	%rd6, %rd1;
	mul.wide.s32 	%rd7, %r15, 4;
	add.s64 	%rd8, %rd6, %rd7;
	st.global.f32 	[%rd8], %f3;
$L__BB2_4:
	ret;

}
	// .globl	_Z16vectorizedKernelP6float4S0_
.visible .entry _Z16vectorizedKernelP6float4S0_(
	.param .u64 .ptr .align 1 _Z16vectorizedKernelP6float4S0__param_0,
	.param .u64 .ptr .align 1 _Z16vectorizedKernelP6float4S0__param_1
)
{
	.reg .pred 	%p<2>;
	.reg .b32 	%r<5>;
	.reg .b32 	%f<9>;
	.reg .b64 	%rd<8>;

	ld.param.u64 	%rd1, [_Z16vectorizedKernelP6float4S0__param_0];
	ld.param.u64 	%rd2, [_Z16vectorizedKernelP6float4S0__param_1];
	mov.u32 	%r2, %ctaid.x;
	mov.u32 	%r3, %ntid.x;
	mov.u32 	%r4, %tid.x;
	mad.lo.s32 	%r1, %r2, %r3, %r4;
	setp.gt.s32 	%p1, %r1, 6553599;
	@%p1 bra 	$L__BB3_2;
	cvta.to.global.u64 	%rd3, %rd2;
	cvta.to.global.u64 	%rd4, %rd1;
	mul.wide.s32 	%rd5, %r1, 16;
	add.s64 	%rd6, %rd3, %rd5;
	ld.global.v4.f32 	{%f1, %f2, %f3, %f4}, [%rd6];
	add.f32 	%f5, %f1, %f1;
	add.f32 	%f6, %f2, %f2;
	add.f32 	%f7, %f3, %f3;
	add.f32 	%f8, %f4, %f4;
	add.s64 	%rd7, %rd4, %rd5;
	st.global.v4.f32 	[%rd7], {%f5, %f6, %f7, %f8};
$L__BB3_2:
	ret;

}
	// .globl	_Z24paddedSharedMemoryKernelPfS_
.visible .entry _Z24paddedSharedMemoryKernelPfS_(
	.param .u64 .ptr .align 1 _Z24paddedSharedMemoryKernelPfS__param_0,
	.param .u64 .ptr .align 1 _Z24paddedSharedMemoryKernelPfS__param_1
)
{
	.reg .pred 	%p<6>;
	.reg .b32 	%r<15>;
	.reg .b32 	%f<4>;
	.reg .b64 	%rd<9>;
	// demoted variable
	.shared .align 4 .b8 _ZZ24paddedSharedMemoryKernelPfS_E9sharedMem[4224];
	ld.param.u64 	%rd1, [_Z24paddedSharedMemoryKernelPfS__param_0];
	ld.param.u64 	%rd2, [_Z24paddedSharedMemoryKernelPfS__param_1];
	mov.u32 	%r4, %ctaid.y;
	mov.u32 	%r5, %ntid.y;
	mov.u32 	%r6, %tid.y;
	mad.lo.s32 	%r1, %r4, %r5, %r6;
	mov.u32 	%r7, %ctaid.x;
	mov.u32 	%r8, %ntid.x;
	mov.u32 	%r9, %tid.x;
	mad.lo.s32 	%r2, %r7, %r8, %r9;
	setp.lt.u32 	%p2, %r1, 5120;
	setp.lt.s32 	%p3, %r2, 5120;
	and.pred  	%p1, %p2, %p3;
	mov.u32 	%r10, _ZZ24paddedSharedMemoryKernelPfS_E9sharedMem;
	mad.lo.s32 	%r11, %r6, 132, %r10;
	shl.b32 	%r12, %r9, 2;
	add.s32 	%r3, %r11, %r12;
	not.pred 	%p4, %p1;
	@%p4 bra 	$L__BB4_2;
	cvta.to.global.u64 	%rd3, %rd2;
	mad.lo.s32 	%r13, %r1, 5120, %r2;
	mul.wide.s32 	%rd4, %r13, 4;
	add.s64 	%rd5, %rd3, %rd4;
	ld.global.f32 	%f1, [%rd5];
	st.shared.f32 	[%r3], %f1;
$L__BB4_2:
	bar.sync 	0;
	@%p4 bra 	$L__BB4_4;
	ld.shared.f32 	%f2, [%r3];
	add.f32 	%f3, %f2, %f2;
	mad.lo.s32 	%r14, %r1, 5120, %r2;
	cvta.to.global.u64 	%rd6, %rd1;
	mul.wide.s32 	%rd7, %r14, 4;
	add.s64 	%rd8, %rd6, %rd7;
	st.global.f32 	[%rd8], %f3;
$L__BB4_4:
	ret;

}
	// .globl	_Z17warpShuffleKernelPfS_
.visible .entry _Z17warpShuffleKernelPfS_(
	.param .u64 .ptr .align 1 _Z17warpShuffleKernelPfS__param_0,
	.param .u64 .ptr .align 1 _Z17warpShuffleKernelPfS__param_1
)
{
	.reg .pred 	%p<3>;
	.reg .b32 	%r<8>;
	.reg .b32 	%f<3>;
	.reg .b64 	%rd<8>;

	ld.param.u64 	%rd1, [_Z17warpShuffleKernelPfS__param_0];
	ld.param.u64 	%rd2, [_Z17warpShuffleKernelPfS__param_1];
	mov.u32 	%r3, %ctaid.x;
	mov.u32 	%r4, %ntid.x;
	mov.u32 	%r1, %tid.x;
	mad.lo.s32 	%r2, %r3, %r4, %r1;
	setp.gt.s32 	%p1, %r2, 26214399;
	@%p1 bra 	$L__BB5_2;
	cvta.to.global.u64 	%rd3, %rd2;
	cvta.to.global.u64 	%rd4, %rd1;
	mul.wide.s32 	%rd5, %r2, 4;
	add.s64 	%rd6, %rd3, %rd5;
	ld.global.f32 	%f1, [%rd6];
	add.f32 	%f2, %f1, %f1;
	and.b32  	%r5, %r1, 31;
	mov.b32 	%r6, %f2;
	shfl.sync.idx.b32	%r7|%p2, %r6, %r5, 31, -1;
	add.s64 	%rd7, %rd4, %rd5;
	st.global.u32 	[%rd7], %r7;
$L__BB5_2:
	ret;

}
	// .globl	_Z19alignedAccessKernelP6float4S0_
.visible .entry _Z19alignedAccessKernelP6float4S0_(
	.param .u64 .ptr .align 1 _Z19alignedAccessKernelP6float4S0__param_0,
	.param .u64 .ptr .align 1 _Z19alignedAccessKernelP6float4S0__param_1
)
{
	.reg .pred 	%p<2>;
	.reg .b32 	%r<5>;
	.reg .b32 	%f<9>;
	.reg .b64 	%rd<7>;

	ld.param.u64 	%rd1, [_Z19alignedAccessKernelP6float4S0__param_0];
	ld.param.u64 	%rd2, [_Z19alignedAccessKernelP6float4S0__param_1];
	mov.u32 	%r2, %ctaid.x;
	mov.u32 	%r3, %ntid.x;
	mov.u32 	%r4, %tid.x;
	mad.lo.s32 	%r1, %r2, %r3, %r4;
	setp.gt.s32 	%p1, %r1, 6553599;
	@%p1 bra 	$L__BB6_2;
	cvta.to.global.u64 	%rd4, %rd1;
	mul.wide.s32 	%rd5, %r1, 16;
	add.s64 	%rd3, %rd2, %rd5;
	// begin inline asm
	ld.global.nc.v4.f32 {%f1,%f2,%f3,%f4}, [%rd3];
	// end inline asm
	add.f32 	%f5, %f1, %f1;
	add.f32 	%f6, %f2, %f2;
	add.f32 	%f7, %f3, %f3;
	add.f32 	%f8, %f4, %f4;
	add.s64 	%rd6, %rd4, %rd5;
	st.global.v4.f32 	[%rd6], {%f5, %f6, %f7, %f8};
$L__BB6_2:
	ret;

}
	// .globl	_Z19loopUnrollingKernelPfS_
.visible .entry _Z19loopUnrollingKernelPfS_(
	.param .u64 .ptr .align 1 _Z19loopUnrollingKernelPfS__param_0,
	.param .u64 .ptr .align 1 _Z19loopUnrollingKernelPfS__param_1
)
{
	.reg .pred 	%p<2>;
	.reg .b32 	%r<5>;
	.reg .b32 	%f<11>;
	.reg .b64 	%rd<8>;

	ld.param.u64 	%rd1, [_Z19loopUnrollingKernelPfS__param_0];
	ld.param.u64 	%rd2, [_Z19loopUnrollingKernelPfS__param_1];
	mov.u32 	%r2, %ctaid.x;
	mov.u32 	%r3, %ntid.x;
	mov.u32 	%r4, %tid.x;
	mad.lo.s32 	%r1, %r2, %r3, %r4;
	setp.gt.s32 	%p1, %r1, 26214399;
	@%p1 bra 	$L__BB7_2;
	cvta.to.global.u64 	%rd3, %rd1;
	cvta.to.global.u64 	%rd4, %rd2;
	mul.wide.s32 	%rd5, %r1, 4;
	add.s64 	%rd6, %rd4, %rd5;
	ld.global.f32 	%f1, [%rd6];
	add.f32 	%f2, %f1, %f1;
	mul.f32 	%f3, %f2, 0f3F000000;
	fma.rn.f32 	%f4, %f2, 0f3F000000, %f3;
	mul.f32 	%f5, %f4, 0f3F000000;
	fma.rn.f32 	%f6, %f4, 0f3F000000, %f5;
	mul.f32 	%f7, %f6, 0f3F000000;
	fma.rn.f32 	%f8, %f6, 0f3F000000, %f7;
	mul.f32 	%f9, %f8, 0f3F000000;
	fma.rn.f32 	%f10, %f8, 0f3F000000, %f9;
	add.s64 	%rd7, %rd3, %rd5;
	st.global.f32 	[%rd7], %f10;
$L__BB7_2:
	ret;

}
	// .globl	_Z19textureMemoryKernelPfy
.visible .entry _Z19textureMemoryKernelPfy(
	.param .u64 .ptr .align 1 _Z19textureMemoryKernelPfy_param_0,
	.param .u64 _Z19textureMemoryKernelPfy_param_1
)
{
	.reg .pred 	%p<4>;
	.reg .b32 	%r<10>;
	.reg .b32 	%f<10>;
	.reg .b64 	%rd<6>;

	ld.param.u64 	%rd1, [_Z19textureMemoryKernelPfy_param_0];
	ld.param.u64 	%rd2, [_Z19textureMemoryKernelPfy_param_1];
	mov.u32 	%r3, %ctaid.y;
	mov.u32 	%r4, %ntid.y;
	mov.u32 	%r5, %tid.y;
	mad.lo.s32 	%r1, %r3, %r4, %r5;
	mov.u32 	%r6, %ctaid.x;
	mov.u32 	%r7, %ntid.x;
	mov.u32 	%r8, %tid.x;
	mad.lo.s32 	%r2, %r6, %r7, %r8;
	setp.gt.u32 	%p1, %r1, 5119;
	setp.gt.s32 	%p2, %r2, 5119;
	or.pred  	%p3, %p1, %p2;
	@%p3 bra 	$L__BB8_2;
	cvta.to.global.u64 	%rd3, %rd1;
	cvt.rn.f32.s32 	%f1, %r2;
	div.rn.f32 	%f2, %f1, 0f45A00000;
	cvt.rn.f32.u32 	%f3, %r1;
	div.rn.f32 	%f4, %f3, 0f45A00000;
	tex.2d.v4.f32.f32 	{%f5, %f6, %f7, %f8}, [%rd2, {%f2, %f4}];
	add.f32 	%f9, %f5, %f5;
	mad.lo.s32 	%r9, %r1, 5120, %r2;
	mul.wide.s32 	%rd4, %r9, 4;
	add.s64 	%rd5, %rd3, %rd4;
	st.global.f32 	[%rd5], %f9;
$L__BB8_2:
	ret;

}
	// .globl	_Z23cooperativeGroupsKernelPfS_
.visible .entry _Z23cooperativeGroupsKernelPfS_(
	.param .u64 .ptr .align 1 _Z23cooperativeGroupsKernelPfS__param_0,
	.param .u64 .ptr .align 1 _Z23cooperativeGroupsKernelPfS__param_1
)
{
	.reg .pred 	%p<2>;
	.reg .b32 	%r<5>;
	.reg .b32 	%f<3>;
	.reg .b64 	%rd<8>;

	ld.param.u64 	%rd1, [_Z23cooperativeGroupsKernelPfS__param_0];
	ld.param.u64 	%rd2, [_Z23cooperativeGroupsKernelPfS__param_1];
	mov.u32 	%r2, %ctaid.x;
	mov.u32 	%r3, %ntid.x;
	mov.u32 	%r4, %tid.x;
	mad.lo.s32 	%r1, %r2, %r3, %r4;
	setp.gt.s32 	%p1, %r1, 26214399;
	@%p1 bra 	$L__BB9_2;
	cvta.to.global.u64 	%rd3, %rd2;
	cvta.to.global.u64 	%rd4, %rd1;
	mul.wide.s32 	%rd5, %r1, 4;
	add.s64 	%rd6, %rd3, %rd5;
	ld.global.f32 	%f1, [%rd6];
	add.f32 	%f2, %f1, %f1;
	add.s64 	%rd7, %rd4, %rd5;
	st.global.f32 	[%rd7], %f2;
$L__BB9_2:
	barrier.sync 	0;
	ret;

}


// ===== COMPILED SASS (sm_100) =====

	.target	sm_100

	.elftype	@"ET_EXEC"


//--------------------- .note.nv.tkinfo           --------------------------
	.section	.note.nv.tkinfo,"",@"SHT_NOTE"
	.sectionflags	@"SHF_NOTE_NV_TKINFO"
	.tkinfo
        /*0018*/ 	.word	0x00000002
        /*0030*/ 	.string	""
        /*0030*/ 	.string	"ptxas"
        /*0030*/ 	.string	"Cuda compilation tools, release 13.0, V13.0.88"
        /*0030*/ 	.string	"Build cuda_13.0.r13.0/compiler.36424714_0"
        /*0030*/ 	.string	"-arch sm_100 -m 64 "



//--------------------- .note.nv.cuinfo           --------------------------
	.section	.note.nv.cuinfo,"",@"SHT_NOTE"
	.sectionflags	@"SHF_NOTE_NV_CUINFO"
        /*0018*/ 	.short	0x0002
        /*001a*/ 	.short	0x0064
        /*001c*/ 	.short	0x0082
	.zero		2


//--------------------- .nv.info                  --------------------------
	.section	.nv.info,"",@"SHT_CUDA_INFO"
	.align	4


	//----- nvinfo : EIATTR_REGCOUNT
	.align		4
        /*0000*/ 	.byte	0x04, 0x2f
        /*0002*/ 	.short	(.L_1 - .L_0)
	.align		4
.L_0:
        /*0004*/ 	.word	index@(_Z17uncoalescedKernelPfS_)
        /*0008*/ 	.word	0x0000000a


	//----- nvinfo : EIATTR_FRAME_SIZE
	.align		4
.L_1:
        /*000c*/ 	.byte	0x04, 0x11
        /*000e*/ 	.short	(.L_3 - .L_2)
	.align		4
.L_2:
        /*0010*/ 	.word	index@(_Z17uncoalescedKernelPfS_)
        /*0014*/ 	.word	0x00000000


	//----- nvinfo : EIATTR_REGCOUNT
	.align		4
.L_3:
        /*0018*/ 	.byte	0x04, 0x2f
        /*001a*/ 	.short	(.L_5 - .L_4)
	.align		4
.L_4:
        /*001c*/ 	.word	index@(_Z20basicCoalescedKernelPfS_)
        /*0020*/ 	.word	0x0000000a


	//----- nvinfo : EIATTR_FRAME_SIZE
	.align		4
.L_5:
        /*0024*/ 	.byte	0x04, 0x11
        /*0026*/ 	.short	(.L_7 - .L_6)
	.align		4
.L_6:
        /*0028*/ 	.word	index@(_Z20basicCoalescedKernelPfS_)
        /*002c*/ 	.word	0x00000000


	//----- nvinfo : EIATTR_REGCOUNT
	.align		4
.L_7:
        /*0030*/ 	.byte	0x04, 0x2f
        /*0032*/ 	.short	(.L_9 - .L_8)
	.align		4
.L_8:
        /*0034*/ 	.word	index@(_Z18sharedMemoryKernelPfS_)
        /*0038*/ 	.word	0x0000000c


	//----- nvinfo : EIATTR_FRAME_SIZE
	.align		4
.L_9:
        /*003c*/ 	.byte	0x04, 0x11
        /*003e*/ 	.short	(.L_11 - .L_10)
	.align		4
.L_10:
        /*0040*/ 	.word	index@(_Z18sharedMemoryKernelPfS_)
        /*0044*/ 	.word	0x00000000


	//----- nvinfo : EIATTR_REGCOUNT
	.align		4
.L_11:
        /*0048*/ 	.byte	0x04, 0x2f
        /*004a*/ 	.short	(.L_13 - .L_12)
	.align		4
.L_12:
        /*004c*/ 	.word	index@(_Z16vectorizedKernelP6float4S0_)
        /*0050*/ 	.word	0x0000000e


	//----- nvinfo : EIATTR_FRAME_SIZE
	.align		4
.L_13:
        /*0054*/ 	.byte	0x04, 0x11
        /*0056*/ 	.short	(.L_15 - .L_14)
	.align		4
.L_14:
        /*0058*/ 	.word	index@(_Z16vectorizedKernelP6float4S0_)
        /*005c*/ 	.word	0x00000000


	//----- nvinfo : EIATTR_REGCOUNT
	.align		4
.L_15:
        /*0060*/ 	.byte	0x04, 0x2f
        /*0062*/ 	.short	(.L_17 - .L_16)
	.align		4
.L_16:
        /*0064*/ 	.word	index@(_Z24paddedSharedMemoryKernelPfS_)
        /*0068*/ 	.word	0x0000000c


	//----- nvinfo : EIATTR_FRAME_SIZE
	.align		4
.L_17:
        /*006c*/ 	.byte	0x04, 0x11
        /*006e*/ 	.short	(.L_19 - .L_18)
	.align		4
.L_18:
        /*0070*/ 	.word	index@(_Z24paddedSharedMemoryKernelPfS_)
        /*0074*/ 	.word	0x00000000


	//----- nvinfo : EIATTR_REGCOUNT
	.align		4
.L_19:
        /*0078*/ 	.byte	0x04, 0x2f
        /*007a*/ 	.short	(.L_21 - .L_20)
	.align		4
.L_20:
        /*007c*/ 	.word	index@(_Z17warpShuffleKernelPfS_)
        /*0080*/ 	.word	0x0000000c


	//----- nvinfo : EIATTR_FRAME_SIZE
	.align		4
.L_21:
        /*0084*/ 	.byte	0x04, 0x11
        /*0086*/ 	.short	(.L_23 - .L_22)
	.align		4
.L_22:
        /*0088*/ 	.word	index@(_Z17warpShuffleKernelPfS_)
        /*008c*/ 	.word	0x00000000


	//----- nvinfo : EIATTR_REGCOUNT
	.align		4
.L_23:
        /*0090*/ 	.byte	0x04, 0x2f
        /*0092*/ 	.short	(.L_25 - .L_24)
	.align		4
.L_24:
        /*0094*/ 	.word	index@(_Z19alignedAccessKernelP6float4S0_)
        /*0098*/ 	.word	0x0000000e


	//----- nvinfo : EIATTR_FRAME_SIZE
	.align		4
.L_25:
        /*009c*/ 	.byte	0x04, 0x11
        /*009e*/ 	.short	(.L_27 - .L_26)
	.align		4
.L_26:
        /*00a0*/ 	.word	index@(_Z19alignedAccessKernelP6float4S0_)
        /*00a4*/ 	.word	0x00000000


	//----- nvinfo : EIATTR_REGCOUNT
	.align		4
.L_27:
        /*00a8*/ 	.byte	0x04, 0x2f
        /*00aa*/ 	.short	(.L_29 - .L_28)
	.align		4
.L_28:
        /*00ac*/ 	.word	index@(_Z19loopUnrollingKernelPfS_)
        /*00b0*/ 	.word	0x0000000c


	//----- nvinfo : EIATTR_FRAME_SIZE
	.align		4
.L_29:
        /*00b4*/ 	.byte	0x04, 0x11
        /*00b6*/ 	.short	(.L_31 - .L_30)
	.align		4
.L_30:
        /*00b8*/ 	.word	index@(_Z19loopUnrollingKernelPfS_)
        /*00bc*/ 	.word	0x00000000


	//----- nvinfo : EIATTR_REGCOUNT
	.align		4
.L_31:
        /*00c0*/ 	.byte	0x04, 0x2f
        /*00c2*/ 	.short	(.L_33 - .L_32)
	.align		4
.L_32:
        /*00c4*/ 	.word	index@(_Z19textureMemoryKernelPfy)
        /*00c8*/ 	.word	0x00000012


	//----- nvinfo : EIATTR_FRAME_SIZE
	.align		4
.L_33:
        /*00cc*/ 	.byte	0x04, 0x11
        /*00ce*/ 	.short	(.L_35 - .L_34)
	.align		4
.L_34:
        /*00d0*/ 	.word	index@($__internal_0_$__cuda_sm3x_div_rn_noftz_f32_slowpath)
        /*00d4*/ 	.word	0x00000000


	//----- nvinfo : EIATTR_FRAME_SIZE
	.align		4
.L_35:
        /*00d8*/ 	.byte	0x04, 0x11
        /*00da*/ 	.short	(.L_37 - .L_36)
	.align		4
.L_36:
        /*00dc*/ 	.word	index@(_Z19textureMemoryKernelPfy)
        /*00e0*/ 	.word	0x00000000


	//----- nvinfo : EIATTR_REGCOUNT
	.align		4
.L_37:
        /*00e4*/ 	.byte	0x04, 0x2f
        /*00e6*/ 	.short	(.L_39 - .L_38)
	.align		4
.L_38:
        /*00e8*/ 	.word	index@(_Z23cooperativeGroupsKernelPfS_)
        /*00ec*/ 	.word	0x0000000a


	//----- nvinfo : EIATTR_FRAME_SIZE
	.align		4
.L_39:
        /*00f0*/ 	.byte	0x04, 0x11
        /*00f2*/ 	.short	(.L_41 - .L_40)
	.align		4
.L_40:
        /*00f4*/ 	.word	index@(_Z23cooperativeGroupsKernelPfS_)
        /*00f8*/ 	.word	0x00000000


	//----- nvinfo : EIATTR_MIN_STACK_SIZE
	.align		4
.L_41:
        /*00fc*/ 	.byte	0x04, 0x12
        /*00fe*/ 	.short	(.L_43 - .L_42)
	.align		4
.L_42:
        /*0100*/ 	.word	index@(_Z23cooperativeGroupsKernelPfS_)
        /*0104*/ 	.word	0x00000000


	//----- nvinfo : EIATTR_MIN_STACK_SIZE
	.align		4
.L_43:
        /*0108*/ 	.byte	0x04, 0x12
        /*010a*/ 	.short	(.L_45 - .L_44)
	.align		4
.L_44:
        /*010c*/ 	.word	index@(_Z19textureMemoryKernelPfy)
        /*0110*/ 	.word	0x00000000


	//----- nvinfo : EIATTR_MIN_STACK_SIZE
	.align		4
.L_45:
        /*0114*/ 	.byte	0x04, 0x12
        /*0116*/ 	.short	(.L_47 - .L_46)
	.align		4
.L_46:
        /*0118*/ 	.word	index@(_Z19loopUnrollingKernelPfS_)
        /*011c*/ 	.word	0x00000000


	//----- nvinfo : EIATTR_MIN_STACK_SIZE
	.align		4
.L_47:
        /*0120*/ 	.byte	0x04, 0x12
        /*0122*/ 	.short	(.L_49 - .L_48)
	.align		4
.L_48:
        /*0124*/ 	.word	index@(_Z19alignedAccessKernelP6float4S0_)
        /*0128*/ 	.word	0x00000000


	//----- nvinfo : EIATTR_MIN_STACK_SIZE
	.align		4
.L_49:
        /*012c*/ 	.byte	0x04, 0x12
        /*012e*/ 	.short	(.L_51 - .L_50)
	.align		4
.L_50:
        /*0130*/ 	.word	index@(_Z17warpShuffleKernelPfS_)
        /*0134*/ 	.word	0x00000000


	//----- nvinfo : EIATTR_MIN_STACK_SIZE
	.align		4
.L_51:
        /*0138*/ 	.byte	0x04, 0x12
        /*013a*/ 	.short	(.L_53 - .L_52)
	.align		4
.L_52:
        /*013c*/ 	.word	index@(_Z24paddedSharedMemoryKernelPfS_)
        /*0140*/ 	.word	0x00000000


	//----- nvinfo : EIATTR_MIN_STACK_SIZE
	.align		4
.L_53:
        /*0144*/ 	.byte	0x04, 0x12
        /*0146*/ 	.short	(.L_55 - .L_54)
	.align		4
.L_54:
        /*0148*/ 	.word	index@(_Z16vectorizedKernelP6float4S0_)
        /*014c*/ 	.word	0x00000000


	//----- nvinfo : EIATTR_MIN_STACK_SIZE
	.align		4
.L_55:
        /*0150*/ 	.byte	0x04, 0x12
        /*0152*/ 	.short	(.L_57 - .L_56)
	.align		4
.L_56:
        /*0154*/ 	.word	index@(_Z18sharedMemoryKernelPfS_)
        /*0158*/ 	.word	0x00000000


	//----- nvinfo : EIATTR_MIN_STACK_SIZE
	.align		4
.L_57:
        /*015c*/ 	.byte	0x04, 0x12
        /*015e*/ 	.short	(.L_59 - .L_58)
	.align		4
.L_58:
        /*0160*/ 	.word	index@(_Z20basicCoalescedKernelPfS_)
        /*0164*/ 	.word	0x00000000


	//----- nvinfo : EIATTR_MIN_STACK_SIZE
	.align		4
.L_59:
        /*0168*/ 	.byte	0x04, 0x12
        /*016a*/ 	.short	(.L_61 - .L_60)
	.align		4
.L_60:
        /*016c*/ 	.word	index@(_Z17uncoalescedKernelPfS_)
        /*0170*/ 	.word	0x00000000
.L_61:


//--------------------- .nv.compat                --------------------------
	.section	.nv.compat,"",@"SHT_CUDA_COMPAT_INFO"
	.align	4
        /*0000*/ 	.byte	0x02, 0x09, 0x00, 0x00, 0x02, 0x02, 0x02, 0x00, 0x02, 0x05, 0x05, 0x00, 0x03, 0x07, 0x01, 0x01
        /*0010*/ 	.byte	0x02, 0x03, 0x00, 0x00, 0x02, 0x06, 0x01, 0x00, 0x04, 0x0b, 0x08, 0x00, 0x01, 0x00, 0x00, 0x00
        /*0020*/ 	.byte	0x00, 0x00, 0x00, 0x00


//--------------------- .nv.info._Z23cooperativeGroupsKernelPfS_ --------------------------
	.section	.nv.info._Z23cooperativeGroupsKernelPfS_,"",@"SHT_CUDA_INFO"
	.sectionflags	@""
	.align	4


	//----- nvinfo : EIATTR_CUDA_API_VERSION
	.align		4
        /*0000*/ 	.byte	0x04, 0x37
        /*0002*/ 	.short	(.L_63 - .L_62)
.L_62:
        /*0004*/ 	.word	0x00000082


	//----- nvinfo : EIATTR_KPARAM_INFO
	.align		4
.L_63:
        /*0008*/ 	.byte	0x04, 0x17
        /*000a*/ 	.short	(.L_65 - .L_64)
.L_64:
        /*000c*/ 	.word	0x00000000
        /*0010*/ 	.short	0x0001
        /*0012*/ 	.short	0x0008
        /*0014*/ 	.byte	0x00, 0xf5, 0x21, 0x00


	//----- nvinfo : EIATTR_KPARAM_INFO
	.align		4
.L_65:
        /*0018*/ 	.byte	0x04, 0x17
        /*001a*/ 	.short	(.L_67 - .L_66)
.L_66:
        /*001c*/ 	.word	0x00000000
        /*0020*/ 	.short	0x0000
        /*0022*/ 	.short	0x0000
        /*0024*/ 	.byte	0x00, 0xf5, 0x21, 0x00


	//----- nvinfo : EIATTR_SPARSE_MMA_MASK
	.align		4
.L_67:
        /*0028*/ 	.byte	0x03, 0x50
        /*002a*/ 	.short	0x0000


	//----- nvinfo : EIATTR_MAXREG_COUNT
	.align		4
        /*002c*/ 	.byte	0x03, 0x1b
        /*002e*/ 	.short	0x00ff


	//----- nvinfo : EIATTR_NUM_BARRIERS
	.align		4
        /*0030*/ 	.byte	0x02, 0x4c
        /*0032*/ 	.byte	0x01
	.zero		1


	//----- nvinfo : EIATTR_MERCURY_ISA_VERSION
	.align		4
        /*0034*/ 	.byte	0x03, 0x5f
        /*0036*/ 	.short	0x0101


	//----- nvinfo : EIATTR_COOP_GROUP_MASK_REGIDS
	.align		4
        /*0038*/ 	.byte	0x04, 0x29
        /*003a*/ 	.short	(.L_69 - .L_68)


	//   ....[0]....
.L_68:
        /*003c*/ 	.word	0xffffffff


	//----- nvinfo : EIATTR_COOP_GROUP_INSTR_OFFSETS
	.align		4
.L_69:
        /*0040*/ 	.byte	0x04, 0x28
        /*0042*/ 	.short	(.L_71 - .L_70)


	//   ....[0]....
.L_70:
        /*0044*/ 	.word	0x00000110


	//----- nvinfo : EIATTR_VRC_CTA_INIT_COUNT
	.align		4
.L_71:
        /*0048*/ 	.byte	0x02, 0x4a
	.zero		1
	.zero		1


	//----- nvinfo : EIATTR_EXIT_INSTR_OFFSETS
	.align		4
        /*004c*/ 	.byte	0x04, 0x1c
        /*004e*/ 	.short	(.L_73 - .L_72)


	//   ....[0]....
.L_72:
        /*0050*/ 	.word	0x00000120


	//----- nvinfo : EIATTR_CRS_STACK_SIZE
	.align		4
.L_73:
        /*0054*/ 	.byte	0x04, 0x1e
        /*0056*/ 	.short	(.L_75 - .L_74)
.L_74:
        /*0058*/ 	.word	0x00000000


	//----- nvinfo : EIATTR_CBANK_PARAM_SIZE
	.align		4
.L_75:
        /*005c*/ 	.byte	0x03, 0x19
        /*005e*/ 	.short	0x0010


	//----- nvinfo : EIATTR_PARAM_CBANK
	.align		4
        /*0060*/ 	.byte	0x04, 0x0a
        /*0062*/ 	.short	(.L_77 - .L_76)
	.align		4
.L_76:
        /*0064*/ 	.word	index@(.nv.constant0._Z23cooperativeGroupsKernelPfS_)
        /*0068*/ 	.short	0x0380
        /*006a*/ 	.short	0x0010


	//----- nvinfo : EIATTR_SW_WAR
	.align		4
.L_77:
        /*006c*/ 	.byte	0x04, 0x36
        /*006e*/ 	.short	(.L_79 - .L_78)
.L_78:
        /*0070*/ 	.word	0x00000008
.L_79:


//--------------------- .nv.info._Z19textureMemoryKernelPfy --------------------------
	.section	.nv.info._Z19textureMemoryKernelPfy,"",@"SHT_CUDA_INFO"
	.sectionflags	@""
	.align	4


	//----- nvinfo : EIATTR_CUDA_API_VERSION
	.align		4
        /*0000*/ 	.byte	0x04, 0x37
        /*0002*/ 	.short	(.L_81 - .L_80)
.L_80:
        /*0004*/ 	.word	0x00000082


	//----- nvinfo : EIATTR_KPARAM_INFO
	.align		4
.L_81:
        /*0008*/ 	.byte	0x04, 0x17
        /*000a*/ 	.short	(.L_83 - .L_82)
.L_82:
        /*000c*/ 	.word	0x00000000
        /*0010*/ 	.short	0x0001
        /*0012*/ 	.short	0x0008
        /*0014*/ 	.byte	0x00, 0xf0, 0x21, 0x00


	//----- nvinfo : EIATTR_KPARAM_INFO
	.align		4
.L_83:
        /*0018*/ 	.byte	0x04, 0x17
        /*001a*/ 	.short	(.L_85 - .L_84)
.L_84:
        /*001c*/ 	.word	0x00000000
        /*0020*/ 	.short	0x0000
        /*0022*/ 	.short	0x0000
        /*0024*/ 	.byte	0x00, 0xf5, 0x21, 0x00


	//----- nvinfo : EIATTR_SPARSE_MMA_MASK
	.align		4
.L_85:
        /*0028*/ 	.byte	0x03, 0x50
        /*002a*/ 	.short	0x0000


	//----- nvinfo : EIATTR_MAXREG_COUNT
	.align		4
        /*002c*/ 	.byte	0x03, 0x1b
        /*002e*/ 	.short	0x00ff


	//----- nvinfo : EIATTR_MERCURY_ISA_VERSION
	.align		4
        /*0030*/ 	.byte	0x03, 0x5f
        /*0032*/ 	.short	0x0101


	//----- nvinfo : EIATTR_VRC_CTA_INIT_COUNT
	.align		4
        /*0034*/ 	.byte	0x02, 0x4a
	.zero		1
	.zero		1


	//----- nvinfo : EIATTR_EXIT_INSTR_OFFSETS
	.align		4
        /*0038*/ 	.byte	0x04, 0x1c
        /*003a*/ 	.short	(.L_87 - .L_86)


	//   ....[0]....
.L_86:
        /*003c*/ 	.word	0x000000b0


	//   ....[1]....
        /*0040*/ 	.word	0x00000350


	//----- nvinfo : EIATTR_CRS_STACK_SIZE
	.align		4
.L_87:
        /*0044*/ 	.byte	0x04, 0x1e
        /*0046*/ 	.short	(.L_89 - .L_88)
.L_88:
        /*0048*/ 	.word	0x00000000


	//----- nvinfo : EIATTR_CBANK_PARAM_SIZE
	.align		4
.L_89:
        /*004c*/ 	.byte	0x03, 0x19
        /*004e*/ 	.short	0x0010


	//----- nvinfo : EIATTR_PARAM_CBANK
	.align		4
        /*0050*/ 	.byte	0x04, 0x0a
        /*0052*/ 	.short	(.L_91 - .L_90)
	.align		4
.L_90:
        /*0054*/ 	.word	index@(.nv.constant0._Z19textureMemoryKernelPfy)
        /*0058*/ 	.short	0x0380
        /*005a*/ 	.short	0x0010


	//----- nvinfo : EIATTR_SW_WAR
	.align		4
.L_91:
        /*005c*/ 	.byte	0x04, 0x36
        /*005e*/ 	.short	(.L_93 - .L_92)
.L_92:
        /*0060*/ 	.word	0x00000008
.L_93:


//--------------------- .nv.info._Z19loopUnrollingKernelPfS_ --------------------------
	.section	.nv.info._Z19loopUnrollingKernelPfS_,"",@"SHT_CUDA_INFO"
	.sectionflags	@""
	.align	4


	//----- nvinfo : EIATTR_CUDA_API_VERSION
	.align		4
        /*0000*/ 	.byte	0x04, 0x37
        /*0002*/ 	.short	(.L_95 - .L_94)
.L_94:
        /*0004*/ 	.word	0x00000082


	//----- nvinfo : EIATTR_KPARAM_INFO
	.align		4
.L_95:
        /*0008*/ 	.byte	0x04, 0x17
        /*000a*/ 	.short	(.L_97 - .L_96)
.L_96:
        /*000c*/ 	.word	0x00000000
        /*0010*/ 	.short	0x0001
        /*0012*/ 	.short	0x0008
        /*0014*/ 	.byte	0x00, 0xf5, 0x21, 0x00


	//----- nvinfo : EIATTR_KPARAM_INFO
	.align		4
.L_97:
        /*0018*/ 	.byte	0x04, 0x17
        /*001a*/ 	.short	(.L_99 - .L_98)
.L_98:
        /*001c*/ 	.word	0x00000000
        /*0020*/ 	.short	0x0000
        /*0022*/ 	.short	0x0000
        /*0024*/ 	.byte	0x00, 0xf5, 0x21, 0x00


	//----- nvinfo : EIATTR_SPARSE_MMA_MASK
	.align		4
.L_99:
        /*0028*/ 	.byte	0x03, 0x50
        /*002a*/ 	.short	0x0000


	//----- nvinfo : EIATTR_MAXREG_COUNT
	.align		4
        /*002c*/ 	.byte	0x03, 0x1b
        /*002e*/ 	.short	0x00ff


	//----- nvinfo : EIATTR_MERCURY_ISA_VERSION
	.align		4
        /*0030*/ 	.byte	0x03, 0x5f
        /*0032*/ 	.short	0x0101


	//----- nvinfo : EIATTR_VRC_CTA_INIT_COUNT
	.align		4
        /*0034*/ 	.byte	0x02, 0x4a
	.zero		1
	.zero		1


	//----- nvinfo : EIATTR_EXIT_INSTR_OFFSETS
	.align		4
        /*0038*/ 	.byte	0x04, 0x1c
        /*003a*/ 	.short	(.L_101 - .L_100)


	//   ....[0]....
.L_100:
        /*003c*/ 	.word	0x00000060


	//   ....[1]....
        /*0040*/ 	.word	0x00000170


	//----- nvinfo : EIATTR_CBANK_PARAM_SIZE
	.align		4
.L_101:
        /*0044*/ 	.byte	0x03, 0x19
        /*0046*/ 	.short	0x0010


	//----- nvinfo : EIATTR_PARAM_CBANK
	.align		4
        /*0048*/ 	.byte	0x04, 0x0a
        /*004a*/ 	.short	(.L_103 - .L_102)
	.align		4
.L_102:
        /*004c*/ 	.word	index@(.nv.constant0._Z19loopUnrollingKernelPfS_)
        /*0050*/ 	.short	0x0380
        /*0052*/ 	.short	0x0010


	//----- nvinfo : EIATTR_SW_WAR
	.align		4
.L_103:
        /*0054*/ 	.byte	0x04, 0x36
        /*0056*/ 	.short	(.L_105 - .L_104)
.L_104:
        /*0058*/ 	.word	0x00000008
.L_105:


//--------------------- .nv.info._Z19alignedAccessKernelP6float4S0_ --------------------------
	.section	.nv.info._Z19alignedAccessKernelP6float4S0_,"",@"SHT_CUDA_INFO"
	.sectionflags	@""
	.align	4


	//----- nvinfo : EIATTR_CUDA_API_VERSION
	.align		4
        /*0000*/ 	.byte	0x04, 0x37
        /*0002*/ 	.short	(.L_107 - .L_106)
.L_106:
        /*0004*/ 	.word	0x00000082


	//----- nvinfo : EIATTR_KPARAM_INFO
	.align		4
.L_107:
        /*0008*/ 	.byte	0x04, 0x17
        /*000a*/ 	.short	(.L_109 - .L_108)
.L_108:
        /*000c*/ 	.word	0x00000000
        /*0010*/ 	.short	0x0001
        /*0012*/ 	.short	0x0008
        /*0014*/ 	.byte	0x00, 0xf5, 0x21, 0x00


	//----- nvinfo : EIATTR_KPARAM_INFO
	.align		4
.L_109:
        /*0018*/ 	.byte	0x04, 0x17
        /*001a*/ 	.short	(.L_111 - .L_110)
.L_110:
        /*001c*/ 	.word	0x00000000
        /*0020*/ 	.short	0x0000
        /*0022*/ 	.short	0x0000
        /*0024*/ 	.byte	0x00, 0xf5, 0x21, 0x00


	//----- nvinfo : EIATTR_SPARSE_MMA_MASK
	.align		4
.L_111:
        /*0028*/ 	.byte	0x03, 0x50
        /*002a*/ 	.short	0x0000


	//----- nvinfo : EIATTR_MAXREG_COUNT
	.align		4
        /*002c*/ 	.byte	0x03, 0x1b
        /*002e*/ 	.short	0x00ff


	//----- nvinfo : EIATTR_MERCURY_ISA_VERSION
	.align		4
        /*0030*/ 	.byte	0x03, 0x5f
        /*0032*/ 	.short	0x0101


	//----- nvinfo : EIATTR_VRC_CTA_INIT_COUNT
	.align		4
        /*0034*/ 	.byte	0x02, 0x4a
	.zero		1
	.zero		1


	//----- nvinfo : EIATTR_EXIT_INSTR_OFFSETS
	.align		4
        /*0038*/ 	.byte	0x04, 0x1c
        /*003a*/ 	.short	(.L_113 - .L_112)


	//   ....[0]....
.L_112:
        /*003c*/ 	.word	0x00000060


	//   ....[1]....
        /*0040*/ 	.word	0x00000120


	//----- nvinfo : EIATTR_CBANK_PARAM_SIZE
	.align		4
.L_113:
        /*0044*/ 	.byte	0x03, 0x19
        /*0046*/ 	.short	0x0010


	//----- nvinfo : EIATTR_PARAM_CBANK
	.align		4
        /*0048*/ 	.byte	0x04, 0x0a
        /*004a*/ 	.short	(.L_115 - .L_114)
	.align		4
.L_114:
        /*004c*/ 	.word	index@(.nv.constant0._Z19alignedAccessKernelP6float4S0_)
        /*0050*/ 	.short	0x0380
        /*0052*/ 	.short	0x0010


	//----- nvinfo : EIATTR_SW_WAR
	.align		4
.L_115:
        /*0054*/ 	.byte	0x04, 0x36
        /*0056*/ 	.short	(.L_117 - .L_116)
.L_116:
        /*0058*/ 	.word	0x00000008
.L_117:


//--------------------- .nv.info._Z17warpShuffleKernelPfS_ --------------------------
	.section	.nv.info._Z17warpShuffleKernelPfS_,"",@"SHT_CUDA_INFO"
	.sectionflags	@""
	.align	4


	//----- nvinfo : EIATTR_CUDA_API_VERSION
	.align		4
        /*0000*/ 	.byte	0x04, 0x37
        /*0002*/ 	.short	(.L_119 - .L_118)
.L_118:
        /*0004*/ 	.word	0x00000082


	//----- nvinfo : EIATTR_KPARAM_INFO
	.align		4
.L_119:
        /*0008*/ 	.byte	0x04, 0x17
        /*000a*/ 	.short	(.L_121 - .L_120)
.L_120:
        /*000c*/ 	.word	0x00000000
        /*0010*/ 	.short	0x0001
        /*0012*/ 	.short	0x0008
        /*0014*/ 	.byte	0x00, 0xf5, 0x21, 0x00


	//----- nvinfo : EIATTR_KPARAM_INFO
	.align		4
.L_121:
        /*0018*/ 	.byte	0x04, 0x17
        /*001a*/ 	.short	(.L_123 - .L_122)
.L_122:
        /*001c*/ 	.word	0x00000000
        /*0020*/ 	.short	0x0000
        /*0022*/ 	.short	0x0000
        /*0024*/ 	.byte	0x00, 0xf5, 0x21, 0x00


	//----- nvinfo : EIATTR_SPARSE_MMA_MASK
	.align		4
.L_123:
        /*0028*/ 	.byte	0x03, 0x50
        /*002a*/ 	.short	0x0000


	//----- nvinfo : EIATTR_MAXREG_COUNT
	.align		4
        /*002c*/ 	.byte	0x03, 0x1b
        /*002e*/ 	.short	0x00ff


	//----- nvinfo : EIATTR_MERCURY_ISA_VERSION
	.align		4
        /*0030*/ 	.byte	0x03, 0x5f
        /*0032*/ 	.short	0x0101


	//----- nvinfo : EIATTR_COOP_GROUP_MASK_REGIDS
	.align		4
        /*0034*/ 	.byte	0x04, 0x29
        /*0036*/ 	.short	(.L_125 - .L_124)


	//   ....[0]....
.L_124:
        /*0038*/ 	.word	0xffffffff


	//----- nvinfo : EIATTR_COOP_GROUP_INSTR_OFFSETS
	.align		4
.L_125:
        /*003c*/ 	.byte	0x04, 0x28
        /*003e*/ 	.short	(.L_127 - .L_126)


	//   ....[0]....
.L_126:
        /*0040*/ 	.word	0x000000f0


	//----- nvinfo : EIATTR_VRC_CTA_INIT_COUNT
	.align		4
.L_127:
        /*0044*/ 	.byte	0x02, 0x4a
	.zero		1
	.zero		1


	//----- nvinfo : EIATTR_EXIT_INSTR_OFFSETS
	.align		4
        /*0048*/ 	.byte	0x04, 0x1c
        /*004a*/ 	.short	(.L_129 - .L_128)


	//   ....[0]....
.L_128:
        /*004c*/ 	.word	0x00000060


	//   ....[1]....
        /*0050*/ 	.word	0x00000110


	//----- nvinfo : EIATTR_CBANK_PARAM_SIZE
	.align		4
.L_129:
        /*0054*/ 	.byte	0x03, 0x19
        /*0056*/ 	.short	0x0010


	//----- nvinfo : EIATTR_PARAM_CBANK
	.align		4
        /*0058*/ 	.byte	0x04, 0x0a
        /*005a*/ 	.short	(.L_131 - .L_130)
	.align		4
.L_130:
        /*005c*/ 	.word	index@(.nv.constant0._Z17warpShuffleKernelPfS_)
        /*0060*/ 	.short	0x0380
        /*0062*/ 	.short	0x0010


	//----- nvinfo : EIATTR_SW_WAR
	.align		4
.L_131:
        /*0064*/ 	.byte	0x04, 0x36
        /*0066*/ 	.short	(.L_133 - .L_132)
.L_132:
        /*0068*/ 	.word	0x00000008
.L_133:


//--------------------- .nv.info._Z24paddedSharedMemoryKernelPfS_ --------------------------
	.section	.nv.info._Z24paddedSharedMemoryKernelPfS_,"",@"SHT_CUDA_INFO"
	.sectionflags	@""
	.align	4


	//----- nvinfo : EIATTR_CUDA_API_VERSION
	.align		4
        /*0000*/ 	.byte	0x04, 0x37
        /*0002*/ 	.short	(.L_135 - .L_134)
.L_134:
        /*0004*/ 	.word	0x00000082


	//----- nvinfo : EIATTR_KPARAM_INFO
	.align		4
.L_135:
        /*0008*/ 	.byte	0x04, 0x17
        /*000a*/ 	.short	(.L_137 - .L_136)
.L_136:
        /*000c*/ 	.word	0x00000000
        /*0010*/ 	.short	0x0001
        /*0012*/ 	.short	0x0008
        /*0014*/ 	.byte	0x00, 0xf5, 0x21, 0x00


	//----- nvinfo : EIATTR_KPARAM_INFO
	.align		4
.L_137:
        /*0018*/ 	.byte	0x04, 0x17
        /*001a*/ 	.short	(.L_139 - .L_138)
.L_138:
        /*001c*/ 	.word	0x00000000
        /*0020*/ 	.short	0x0000
        /*0022*/ 	.short	0x0000
        /*0024*/ 	.byte	0x00, 0xf5, 0x21, 0x00


	//----- nvinfo : EIATTR_SPARSE_MMA_MASK
	.align		4
.L_139:
        /*0028*/ 	.byte	0x03, 0x50
        /*002a*/ 	.short	0x0000


	//----- nvinfo : EIATTR_MAXREG_COUNT
	.align		4
        /*002c*/ 	.byte	0x03, 0x1b
        /*002e*/ 	.short	0x00ff


	//----- nvinfo : EIATTR_NUM_BARRIERS
	.align		4
        /*0030*/ 	.byte	0x02, 0x4c
        /*0032*/ 	.byte	0x01
	.zero		1


	//----- nvinfo : EIATTR_MERCURY_ISA_VERSION
	.align		4
        /*0034*/ 	.byte	0x03, 0x5f
        /*0036*/ 	.short	0x0101


	//----- nvinfo : EIATTR_VRC_CTA_INIT_COUNT
	.align		4
        /*0038*/ 	.byte	0x02, 0x4a
	.zero		1
	.zero		1


	//----- nvinfo : EIATTR_EXIT_INSTR_OFFSETS
	.align		4
        /*003c*/ 	.byte	0x04, 0x1c
        /*003e*/ 	.short	(.L_141 - .L_140)


	//   ....[0]....
.L_140:
        /*0040*/ 	.word	0x00000170


	//   ....[1]....
        /*0044*/ 	.word	0x000001e0


	//----- nvinfo : EIATTR_CBANK_PARAM_SIZE
	.align		4
.L_141:
        /*0048*/ 	.byte	0x03, 0x19
        /*004a*/ 	.short	0x0010


	//----- nvinfo : EIATTR_PARAM_CBANK
	.align		4
        /*004c*/ 	.byte	0x04, 0x0a
        /*004e*/ 	.short	(.L_143 - .L_142)
	.align		4
.L_142:
        /*0050*/ 	.word	index@(.nv.constant0._Z24paddedSharedMemoryKernelPfS_)
        /*0054*/ 	.short	0x0380
        /*0056*/ 	.short	0x0010


	//----- nvinfo : EIATTR_SW_WAR
	.align		4
.L_143:
        /*0058*/ 	.byte	0x04, 0x36
        /*005a*/ 	.short	(.L_145 - .L_144)
.L_144:
        /*005c*/ 	.word	0x00000008
.L_145:


//--------------------- .nv.info._Z16vectorizedKernelP6float4S0_ --------------------------
	.section	.nv.info._Z16vectorizedKernelP6float4S0_,"",@"SHT_CUDA_INFO"
	.sectionflags	@""
	.align	4


	//----- nvinfo : EIATTR_CUDA_API_VERSION
	.align		4
        /*0000*/ 	.byte	0x04, 0x37
        /*0002*/ 	.short	(.L_147 - .L_146)
.L_146:
        /*0004*/ 	.word	0x00000082


	//----- nvinfo : EIATTR_KPARAM_INFO
	.align		4
.L_147:
        /*0008*/ 	.byte	0x04, 0x17
        /*000a*/ 	.short	(.L_149 - .L_148)
.L_148:
        /*000c*/ 	.word	0x00000000
        /*0010*/ 	.short	0x0001
        /*0012*/ 	.short	0x0008
        /*0014*/ 	.byte	0x00, 0xf5, 0x21, 0x00


	//----- nvinfo : EIATTR_KPARAM_INFO
	.align		4
.L_149:
        /*0018*/ 	.byte	0x04, 0x17
        /*001a*/ 	.short	(.L_151 - .L_150)
.L_150:
        /*001c*/ 	.word	0x00000000
        /*0020*/ 	.short	0x0000
        /*0022*/ 	.short	0x0000
        /*0024*/ 	.byte	0x00, 0xf5, 0x21, 0x00


	//----- nvinfo : EIATTR_SPARSE_MMA_MASK
	.align		4
.L_151:
        /*0028*/ 	.byte	0x03, 0x50
        /*002a*/ 	.short	0x0000


	//----- nvinfo : EIATTR_MAXREG_COUNT
	.align		4
        /*002c*/ 	.byte	0x03, 0x1b
        /*002e*/ 	.short	0x00ff


	//----- nvinfo : EIATTR_MERCURY_ISA_VERSION
	.align		4
        /*0030*/ 	.byte	0x03, 0x5f
        /*0032*/ 	.short	0x0101


	//----- nvinfo : EIATTR_VRC_CTA_INIT_COUNT
	.align		4
        /*0034*/ 	.byte	0x02, 0x4a
	.zero		1
	.zero		1


	//----- nvinfo : EIATTR_EXIT_INSTR_OFFSETS
	.align		4
        /*0038*/ 	.byte	0x04, 0x1c
        /*003a*/ 	.short	(.L_153 - .L_152)


	//   ....[0]....
.L_152:
        /*003c*/ 	.word	0x00000060


	//   ....[1]....
        /*0040*/ 	.word	0x00000120


	//----- nvinfo : EIATTR_CBANK_PARAM_SIZE
	.align		4
.L_153:
        /*0044*/ 	.byte	0x03, 0x19
        /*0046*/ 	.short	0x0010


	//----- nvinfo : EIATTR_PARAM_CBANK
	.align		4
        /*0048*/ 	.byte	0x04, 0x0a
        /*004a*/ 	.short	(.L_155 - .L_154)
	.align		4
.L_154:
        /*004c*/ 	.word	index@(.nv.constant0._Z16vectorizedKernelP6float4S0_)
        /*0050*/ 	.short	0x0380
        /*0052*/ 	.short	0x0010


	//----- nvinfo : EIATTR_SW_WAR
	.align		4
.L_155:
        /*0054*/ 	.byte	0x04, 0x36
        /*0056*/ 	.short	(.L_157 - .L_156)
.L_156:
        /*0058*/ 	.word	0x00000008
.L_157:


//--------------------- .nv.info._Z18sharedMemoryKernelPfS_ --------------------------
	.section	.nv.info._Z18sharedMemoryKernelPfS_,"",@"SHT_CUDA_INFO"
	.sectionflags	@""
	.align	4


	//----- nvinfo : EIATTR_CUDA_API_VERSION
	.align		4
        /*0000*/ 	.byte	0x04, 0x37
        /*0002*/ 	.short	(.L_159 - .L_158)
.L_158:
        /*0004*/ 	.word	0x00000082


	//----- nvinfo : EIATTR_KPARAM_INFO
	.align		4
.L_159:
        /*0008*/ 	.byte	0x04, 0x17
        /*000a*/ 	.short	(.L_161 - .L_160)
.L_160:
        /*000c*/ 	.word	0x00000000
        /*0010*/ 	.short	0x0001
        /*0012*/ 	.short	0x0008
        /*0014*/ 	.byte	0x00, 0xf5, 0x21, 0x00


	//----- nvinfo : EIATTR_KPARAM_INFO
	.align		4
.L_161:
        /*0018*/ 	.byte	0x04, 0x17
        /*001a*/ 	.short	(.L_163 - .L_162)
.L_162:
        /*001c*/ 	.word	0x00000000
        /*0020*/ 	.short	0x0000
        /*0022*/ 	.short	0x0000
        /*0024*/ 	.byte	0x00, 0xf5, 0x21, 0x00


	//----- nvinfo : EIATTR_SPARSE_MMA_MASK
	.align		4
.L_163:
        /*0028*/ 	.byte	0x03, 0x50
        /*002a*/ 	.short	0x0000


	//----- nvinfo : EIATTR_MAXREG_COUNT
	.align		4
        /*002c*/ 	.byte	0x03, 0x1b
        /*002e*/ 	.short	0x00ff


	//----- nvinfo : EIATTR_NUM_BARRIERS
	.align		4
        /*0030*/ 	.byte	0x02, 0x4c
        /*0032*/ 	.byte	0x01
	.zero		1


	//----- nvinfo : EIATTR_MERCURY_ISA_VERSION
	.align		4
        /*0034*/ 	.byte	0x03, 0x5f
        /*0036*/ 	.short	0x0101


	//----- nvinfo : EIATTR_VRC_CTA_INIT_COUNT
	.align		4
        /*0038*/ 	.byte	0x02, 0x4a
	.zero		1
	.zero		1


	//----- nvinfo : EIATTR_EXIT_INSTR_OFFSETS
	.align		4
        /*003c*/ 	.byte	0x04, 0x1c
        /*003e*/ 	.short	(.L_165 - .L_164)


	//   ....[0]....
.L_164:
        /*0040*/ 	.word	0x00000170


	//   ....[1]....
        /*0044*/ 	.word	0x000001e0


	//----- nvinfo : EIATTR_CBANK_PARAM_SIZE
	.align		4
.L_165:
        /*0048*/ 	.byte	0x03, 0x19
        /*004a*/ 	.short	0x0010


	//----- nvinfo : EIATTR_PARAM_CBANK
	.align		4
        /*004c*/ 	.byte	0x04, 0x0a
        /*004e*/ 	.short	(.L_167 - .L_166)
	.align		4
.L_166:
        /*0050*/ 	.word	index@(.nv.constant0._Z18sharedMemoryKernelPfS_)
        /*0054*/ 	.short	0x0380
        /*0056*/ 	.short	0x0010


	//----- nvinfo : EIATTR_SW_WAR
	.align		4
.L_167:
        /*0058*/ 	.byte	0x04, 0x36
        /*005a*/ 	.short	(.L_169 - .L_168)
.L_168:
        /*005c*/ 	.word	0x00000008
.L_169:


//--------------------- .nv.info._Z20basicCoalescedKernelPfS_ --------------------------
	.section	.nv.info._Z20basicCoalescedKernelPfS_,"",@"SHT_CUDA_INFO"
	.sectionflags	@""
	.align	4


	//----- nvinfo : EIATTR_CUDA_API_VERSION
	.align		4
        /*0000*/ 	.byte	0x04, 0x37
        /*0002*/ 	.short	(.L_171 - .L_170)
.L_170:
        /*0004*/ 	.word	0x00000082


	//----- nvinfo : EIATTR_KPARAM_INFO
	.align		4
.L_171:
        /*0008*/ 	.byte	0x04, 0x17
        /*000a*/ 	.short	(.L_173 - .L_172)
.L_172:
        /*000c*/ 	.word	0x00000000
        /*0010*/ 	.short	0x0001
        /*0012*/ 	.short	0x0008
        /*0014*/ 	.byte	0x00, 0xf5, 0x21, 0x00


	//----- nvinfo : EIATTR_KPARAM_INFO
	.align		4
.L_173:
        /*0018*/ 	.byte	0x04, 0x17
        /*001a*/ 	.short	(.L_175 - .L_174)
.L_174:
        /*001c*/ 	.word	0x00000000
        /*0020*/ 	.short	0x0000
        /*0022*/ 	.short	0x0000
        /*0024*/ 	.byte	0x00, 0xf5, 0x21, 0x00


	//----- nvinfo : EIATTR_SPARSE_MMA_MASK
	.align		4
.L_175:
        /*0028*/ 	.byte	0x03, 0x50
        /*002a*/ 	.short	0x0000


	//----- nvinfo : EIATTR_MAXREG_COUNT
	.align		4
        /*002c*/ 	.byte	0x03, 0x1b
        /*002e*/ 	.short	0x00ff


	//----- nvinfo : EIATTR_MERCURY_ISA_VERSION
	.align		4
        /*0030*/ 	.byte	0x03, 0x5f
        /*0032*/ 	.short	0x0101


	//----- nvinfo : EIATTR_VRC_CTA_INIT_COUNT
	.align		4
        /*0034*/ 	.byte	0x02, 0x4a
	.zero		1
	.zero		1


	//----- nvinfo : EIATTR_EXIT_INSTR_OFFSETS
	.align		4
        /*0038*/ 	.byte	0x04, 0x1c
        /*003a*/ 	.short	(.L_177 - .L_176)


	//   ....[0]....
.L_176:
        /*003c*/ 	.word	0x000000b0


	//   ....[1]....
        /*0040*/ 	.word	0x00000150


	//----- nvinfo : EIATTR_CBANK_PARAM_SIZE
	.align		4
.L_177:
        /*0044*/ 	.byte	0x03, 0x19
        /*0046*/ 	.short	0x0010


	//----- nvinfo : EIATTR_PARAM_CBANK
	.align		4
        /*0048*/ 	.byte	0x04, 0x0a
        /*004a*/ 	.short	(.L_179 - .L_178)
	.align		4
.L_178:
        /*004c*/ 	.word	index@(.nv.constant0._Z20basicCoalescedKernelPfS_)
        /*0050*/ 	.short	0x0380
        /*0052*/ 	.short	0x0010


	//----- nvinfo : EIATTR_SW_WAR
	.align		4
.L_179:
        /*0054*/ 	.byte	0x04, 0x36
        /*0056*/ 	.short	(.L_181 - .L_180)
.L_180:
        /*0058*/ 	.word	0x00000008
.L_181:


//--------------------- .nv.info._Z17uncoalescedKernelPfS_ --------------------------
	.section	.nv.info._Z17uncoalescedKernelPfS_,"",@"SHT_CUDA_INFO"
	.sectionflags	@""
	.align	4


	//----- nvinfo : EIATTR_CUDA_API_VERSION
	.align		4
        /*0000*/ 	.byte	0x04, 0x37
        /*0002*/ 	.short	(.L_183 - .L_182)
.L_182:
        /*0004*/ 	.word	0x00000082


	//----- nvinfo : EIATTR_KPARAM_INFO
	.align		4
.L_183:
        /*0008*/ 	.byte	0x04, 0x17
        /*000a*/ 	.short	(.L_185 - .L_184)
.L_184:
        /*000c*/ 	.word	0x00000000
        /*0010*/ 	.short	0x0001
        /*0012*/ 	.short	0x0008
        /*0014*/ 	.byte	0x00, 0xf5, 0x21, 0x00


	//----- nvinfo : EIATTR_KPARAM_INFO
	.align		4
.L_185:
        /*0018*/ 	.byte	0x04, 0x17
        /*001a*/ 	.short	(.L_187 - .L_186)
.L_186:
        /*001c*/ 	.word	0x00000000
        /*0020*/ 	.short	0x0000
        /*0022*/ 	.short	0x0000
        /*0024*/ 	.byte	0x00, 0xf5, 0x21, 0x00


	//----- nvinfo : EIATTR_SPARSE_MMA_MASK
	.align		4
.L_187:
        /*0028*/ 	.byte	0x03, 0x50
        /*002a*/ 	.short	0x0000


	//----- nvinfo : EIATTR_MAXREG_COUNT
	.align		4
        /*002c*/ 	.byte	0x03, 0x1b
        /*002e*/ 	.short	0x00ff


	//----- nvinfo : EIATTR_MERCURY_ISA_VERSION
	.align		4
        /*0030*/ 	.byte	0x03, 0x5f
        /*0032*/ 	.short	0x0101


	//----- nvinfo : EIATTR_VRC_CTA_INIT_COUNT
	.align		4
        /*0034*/ 	.byte	0x02, 0x4a
	.zero		1
	.zero		1


	//----- nvinfo : EIATTR_EXIT_INSTR_OFFSETS
	.align		4
        /*0038*/ 	.byte	0x04, 0x1c
        /*003a*/ 	.short	(.L_189 - .L_188)


	//   ....[0]....
.L_188:
        /*003c*/ 	.word	0x000000b0


	//   ....[1]....
        /*0040*/ 	.word	0x00000150


	//----- nvinfo : EIATTR_CBANK_PARAM_SIZE
	.align		4
.L_189:
        /*0044*/ 	.byte	0x03, 0x19
        /*0046*/ 	.short	0x0010


	//----- nvinfo : EIATTR_PARAM_CBANK
	.align		4
        /*0048*/ 	.byte	0x04, 0x0a
        /*004a*/ 	.short	(.L_191 - .L_190)
	.align		4
.L_190:
        /*004c*/ 	.word	index@(.nv.constant0._Z17uncoalescedKernelPfS_)
        /*0050*/ 	.short	0x0380
        /*0052*/ 	.short	0x0010


	//----- nvinfo : EIATTR_SW_WAR
	.align		4
.L_191:
        /*0054*/ 	.byte	0x04, 0x36
        /*0056*/ 	.short	(.L_193 - .L_192)
.L_192:
        /*0058*/ 	.word	0x00000008
.L_193:


//--------------------- .nv.callgraph             --------------------------
	.section	.nv.callgraph,"",@"SHT_CUDA_CALLGRAPH"
	.align	4
	.sectionentsize	8
	.align		4
        /*0000*/ 	.word	0x00000000
	.align		4
        /*0004*/ 	.word	0xffffffff
	.align		4
        /*0008*/ 	.word	0x00000000
	.align		4
        /*000c*/ 	.word	0xfffffffe
	.align		4
        /*0010*/ 	.word	0x00000000
	.align		4
        /*0014*/ 	.word	0xfffffffd
	.align		4
        /*0018*/ 	.word	0x00000000
	.align		4
        /*001c*/ 	.word	0xfffffffc


//--------------------- .text._Z23cooperativeGroupsKernelPfS_ --------------------------
	.section	.text._Z23cooperativeGroupsKernelPfS_,"ax",@progbits
	.align	128
        .global         _Z23cooperativeGroupsKernelPfS_
        .type           _Z23cooperativeGroupsKernelPfS_,@function
        .size           _Z23cooperativeGroupsKernelPfS_,(.L_x_28 - _Z23cooperativeGroupsKernelPfS_)
        .other          _Z23cooperativeGroupsKernelPfS_,@"STO_CUDA_ENTRY STV_DEFAULT"
_Z23cooperativeGroupsKernelPfS_:
.text._Z23cooperativeGroupsKernelPfS_:
[----:B------:R-:W-:Y:S01]  /*0000*/  LDC R1, c[0x0][0x37c] ;  /* 0x0000df00ff017b82 */ /* 0x000fe20000000800 */
[----:B------:R-:W0:Y:S07]  /*0010*/  S2R R0, SR_TID.X ;  /* 0x0000000000007919 */ /* 0x000e2e0000002100 */
[----:B------:R-:W0:Y:S01]  /*0020*/  S2UR UR4, SR_CTAID.X ;  /* 0x00000000000479c3 */ /* 0x000e220000002500 */
[----:B------:R-:W-:Y:S07]  /*0030*/  BSSY.RECONVERGENT B0, `(.L_x_0) ;  /* 0x000000d000007945 */ /* 0x000fee0003800200 */
[----:B------:R-:W0:Y:S02]  /*0040*/  LDC R7, c[0x0][0x360] ;  /* 0x0000d800ff077b82 */ /* 0x000e240000000800 */
[----:B0-----:R-:W-:-:S05]  /*0050*/  IMAD R7, R7, UR4, R0 ;  /* 0x0000000407077c24 */ /* 0x001fca000f8e0200 */
[----:B------:R-:W-:-:S13]  /*0060*/  ISETP.GT.AND P0, PT, R7, 0x18fffff, PT ;  /* 0x018fffff0700780c */ /* 0x000fda0003f04270 */
[----:B------:R-:W-:Y:S05]  /*0070*/  @P0 BRA `(.L_x_1) ;  /* 0x0000000000200947 */ /* 0x000fea0003800000 */
[----:B------:R-:W0:Y:S01]  /*0080*/  LDC.64 R2, c[0x0][0x388] ;  /* 0x0000e200ff027b82 */ /* 0x000e220000000a00 */
[----:B------:R-:W1:Y:S07]  /*0090*/  LDCU.64 UR4, c[0x0][0x358] ;  /* 0x00006b00ff0477ac */ /* 0x000e6e0008000a00 */
[----:B------:R-:W2:Y:S01]  /*00a0*/  LDC.64 R4, c[0x0][0x380] ;  /* 0x0000e000ff047b82 */ /* 0x000ea20000000a00 */
[----:B0-----:R-:W-:-:S06]  /*00b0*/  IMAD.WIDE R2, R7, 0x4, R2 ;  /* 0x0000000407027825 */ /* 0x001fcc00078e0202 */
[----:B-1----:R-:W3:Y:S01]  /*00c0*/  LDG.E R2, desc[UR4][R2.64] ;  /* 0x0000000402027981 */ /* 0x002ee2000c1e1900 */
[----:B--2---:R-:W-:-:S04]  /*00d0*/  IMAD.WIDE R4, R7, 0x4, R4 ;  /* 0x0000000407047825 */ /* 0x004fc800078e0204 */
[----:B---3--:R-:W-:-:S05]  /*00e0*/  FADD R7, R2, R2 ;  /* 0x0000000202077221 */ /* 0x008fca0000000000 */
[----:B------:R0:W-:Y:S02]  /*00f0*/  STG.E desc[UR4][R4.64], R7 ;  /* 0x0000000704007986 */ /* 0x0001e4000c101904 */
.L_x_1:
[----:B------:R-:W-:Y:S05]  /*0100*/  BSYNC.RECONVERGENT B0 ;  /* 0x0000000000007941 */ /* 0x000fea0003800200 */
.L_x_0:
[----:B------:R-:W-:Y:S06]  /*0110*/  BAR.SYNC.DEFER_BLOCKING 0x0 ;  /* 0x0000000000007b1d */ /* 0x000fec0000010000 */
[----:B------:R-:W-:Y:S05]  /*0120*/  EXIT ;  /* 0x000000000000794d */ /* 0x000fea0003800000 */
.L_x_2:
[----:B------:R-:W-:-:S00]  /*0130*/  BRA `(.L_x_2) ;  /* 0xfffffffc00fc7947 */ /* 0x000fc0000383ffff */
[----:B------:R-:W-:-:S00]  /*0140*/  NOP ;  /* 0x0000000000007918 */ /* 0x000fc00000000000 */
        /* <DEDUP_REMOVED lines=11> */
.L_x_28:


//--------------------- .text._Z19textureMemoryKernelPfy --------------------------
	.section	.text._Z19textureMemoryKernelPfy,"ax",@progbits
	.align	128
        .global         _Z19textureMemoryKernelPfy
        .type           _Z19textureMemoryKernelPfy,@function
        .size           _Z19textureMemoryKernelPfy,(.L_x_27 - _Z19textureMemoryKernelPfy)
        .other          _Z19textureMemoryKernelPfy,@"STO_CUDA_ENTRY STV_DEFAULT"
_Z19textureMemoryKernelPfy:
.text._Z19textureMemoryKernelPfy:
[----:B------:R-:W-:Y:S01]  /*0000*/  LDC R1, c[0x0][0x37c] ;  /* 0x0000df00ff017b82 */ /* 0x000fe20000000800 */
[----:B------:R-:W0:Y:S07]  /*0010*/  S2R R0, SR_TID.X ;  /* 0x0000000000007919 */ /* 0x000e2e0000002100 */
[----:B------:R-:W1:Y:S01]  /*0020*/  LDC R4, c[0x0][0x364] ;  /* 0x0000d900ff047b82 */ /* 0x000e620000000800 */
[----:B------:R-:W1:Y:S07]  /*0030*/  S2R R3, SR_TID.Y ;  /* 0x0000000000037919 */ /* 0x000e6e0000002200 */
[----:B------:R-:W0:Y:S08]  /*0040*/  S2UR UR5, SR_CTAID.X ;  /* 0x00000000000579c3 */ /* 0x000e300000002500 */
[----:B------:R-:W0:Y:S08]  /*0050*/  LDC R5, c[0x0][0x360] ;  /* 0x0000d800ff057b82 */ /* 0x000e300000000800 */
[----:B------:R-:W1:Y:S01]  /*0060*/  S2UR UR4, SR_CTAID.Y ;  /* 0x00000000000479c3 */ /* 0x000e620000002600 */
[----:B0-----:R-:W-:-:S05]  /*0070*/  IMAD R5, R5, UR5, R0 ;  /* 0x0000000505057c24 */ /* 0x001fca000f8e0200 */
[----:B------:R-:W-:Y:S01]  /*0080*/  ISETP.GT.AND P0, PT, R5, 0x13ff, PT ;  /* 0x000013ff0500780c */ /* 0x000fe20003f04270 */
[----:B-1----:R-:W-:-:S05]  /*0090*/  IMAD R4, R4, UR4, R3 ;  /* 0x0000000404047c24 */ /* 0x002fca000f8e0203 */
[----:B------:R-:W-:-:S13]  /*00a0*/  ISETP.GT.U32.OR P0, PT, R4, 0x13ff, P0 ;  /* 0x000013ff0400780c */ /* 0x000fda0000704470 */
[----:B------:R-:W-:Y:S05]  /*00b0*/  @P0 EXIT ;  /* 0x000000000000094d */ /* 0x000fea0003800000 */
[----:B------:R-:W-:Y:S01]  /*00c0*/  I2FP.F32.S32 R0, R5 ;  /* 0x0000000500007245 */ /* 0x000fe20000201400 */
[----:B------:R-:W-:Y:S01]  /*00d0*/  IMAD.MOV.U32 R3, RZ, RZ, 0x394ccccd ;  /* 0x394ccccdff037424 */ /* 0x000fe200078e00ff */
[----:B------:R-:W-:Y:S01]  /*00e0*/  BSSY.RECONVERGENT B0, `(.L_x_3) ;  /* 0x000000d000007945 */ /* 0x000fe20003800200 */
[----:B------:R-:W-:Y:S01]  /*00f0*/  IMAD.MOV.U32 R6, RZ, RZ, 0x45a00000 ;  /* 0x45a00000ff067424 */ /* 0x000fe200078e00ff */
[----:B------:R-:W0:Y:S03]  /*0100*/  FCHK P0, R0, 5120 ;  /* 0x45a0000000007902 */ /* 0x000e260000000000 */
[----:B------:R-:W-:-:S04]  /*0110*/  FFMA R2, R3, -R6, 1 ;  /* 0x3f80000003027423 */ /* 0x000fc80000000806 */
[----:B------:R-:W-:-:S04]  /*0120*/  FFMA R3, R2, R3, 0.00019531250291038304567 ;  /* 0x394ccccd02037423 */ /* 0x000fc80000000003 */
[----:B------:R-:W-:-:S04]  /*0130*/  FFMA R2, R0, R3, RZ ;  /* 0x0000000300027223 */ /* 0x000fc800000000ff */
[----:B------:R-:W-:-:S04]  /*0140*/  FFMA R7, R2, -5120, R0 ;  /* 0xc5a0000002077823 */ /* 0x000fc80000000000 */
[----:B------:R-:W-:Y:S01]  /*0150*/  FFMA R2, R3, R7, R2 ;  /* 0x0000000703027223 */ /* 0x000fe20000000002 */
[----:B0-----:R-:W-:Y:S06]  /*0160*/  @!P0 BRA `(.L_x_4) ;  /* 0x0000000000108947 */ /* 0x001fec0003800000 */
[----:B------:R-:W-:Y:S01]  /*0170*/  IMAD.MOV.U32 R3, RZ, RZ, R0 ;  /* 0x000000ffff037224 */ /* 0x000fe200078e0000 */
[----:B------:R-:W-:-:S07]  /*0180*/  MOV R8, 0x1a0 ;  /* 0x000001a000087802 */ /* 0x000fce0000000f00 */
[----:B------:R-:W-:Y:S05]  /*0190*/  CALL.REL.NOINC `($__internal_0_$__cuda_sm3x_div_rn_noftz_f32_slowpath) ;  /* 0x0000000000707944 */ /* 0x000fea0003c00000 */
[----:B------:R-:W-:-:S07]  /*01a0*/  IMAD.MOV.U32 R2, RZ, RZ, R0 ;  /* 0x000000ffff027224 */ /* 0x000fce00078e0000 */
.L_x_4:
[----:B------:R-:W-:Y:S05]  /*01b0*/  BSYNC.RECONVERGENT B0 ;  /* 0x0000000000007941 */ /* 0x000fea0003800200 */
.L_x_3:
[----:B------:R-:W-:Y:S01]  /*01c0*/  I2FP.F32.U32 R7, R4 ;  /* 0x0000000400077245 */ /* 0x000fe20000201000 */
[----:B------:R-:W-:Y:S01]  /*01d0*/  IMAD.MOV.U32 R3, RZ, RZ, 0x394ccccd ;  /* 0x394ccccdff037424 */ /* 0x000fe200078e00ff */
[----:B------:R-:W0:Y:S01]  /*01e0*/  LDCU.64 UR6, c[0x0][0x358] ;  /* 0x00006b00ff0677ac */ /* 0x000e220008000a00 */
[----:B------:R-:W-:Y:S01]  /*01f0*/  BSSY.RECONVERGENT B0, `(.L_x_5) ;  /* 0x000000c000007945 */ /* 0x000fe20003800200 */
[----:B------:R-:W1:Y:S01]  /*0200*/  FCHK P0, R7, 5120 ;  /* 0x45a0000007007902 */ /* 0x000e620000000000 */
[----:B------:R-:W-:-:S04]  /*0210*/  FFMA R0, R3, -R6, 1 ;  /* 0x3f80000003007423 */ /* 0x000fc80000000806 */
[----:B------:R-:W-:-:S04]  /*0220*/  FFMA R0, R0, R3, 0.00019531250291038304567 ;  /* 0x394ccccd00007423 */ /* 0x000fc80000000003 */
[----:B------:R-:W-:-:S04]  /*0230*/  FFMA R8, R0, R7, RZ ;  /* 0x0000000700087223 */ /* 0x000fc800000000ff */
[----:B------:R-:W-:-:S04]  /*0240*/  FFMA R3, R8, -5120, R7 ;  /* 0xc5a0000008037823 */ /* 0x000fc80000000007 */
[----:B------:R-:W-:Y:S01]  /*0250*/  FFMA R3, R0, R3, R8 ;  /* 0x0000000300037223 */ /* 0x000fe20000000008 */
[----:B01----:R-:W-:Y:S06]  /*0260*/  @!P0 BRA `(.L_x_6) ;  /* 0x0000000000108947 */ /* 0x003fec0003800000 */
[----:B------:R-:W-:Y:S01]  /*0270*/  IMAD.MOV.U32 R3, RZ, RZ, R7 ;  /* 0x000000ffff037224 */ /* 0x000fe200078e0007 */
[----:B------:R-:W-:-:S07]  /*0280*/  MOV R8, 0x2a0 ;  /* 0x000002a000087802 */ /* 0x000fce0000000f00 */
[----:B------:R-:W-:Y:S05]  /*0290*/  CALL.REL.NOINC `($__internal_0_$__cuda_sm3x_div_rn_noftz_f32_slowpath) ;  /* 0x0000000000307944 */ /* 0x000fea0003c00000 */
[----:B------:R-:W-:-:S07]  /*02a0*/  IMAD.MOV.U32 R3, RZ, RZ, R0 ;  /* 0x000000ffff037224 */ /* 0x000fce00078e0000 */
.L_x_6:
[----:B------:R-:W-:Y:S05]  /*02b0*/  BSYNC.RECONVERGENT B0 ;  /* 0x0000000000007941 */ /* 0x000fea0003800200 */
.L_x_5:
[----:B------:R-:W0:Y:S01]  /*02c0*/  LDCU UR4, c[0x0][0x388] ;  /* 0x00007100ff0477ac */ /* 0x000e220008000800 */
[----:B------:R-:W-:Y:S01]  /*02d0*/  IMAD.MOV.U32 R0, RZ, RZ, -0x3e000000 ;  /* 0xc2000000ff007424 */ /* 0x000fe200078e00ff */
[----:B------:R-:W-:-:S03]  /*02e0*/  UMOV UR5, URZ ;  /* 0x000000ff00057c82 */ /* 0x000fc60008000000 */
[----:B0-----:R-:W5:Y:S01]  /*02f0*/  TEX.LL RZ, R2, R2, R0, UR4, 2D, 0x1 ;  /* 0x28ff040002027f60 */ /* 0x001f6200089e01ff */
[----:B------:R-:W0:Y:S01]  /*0300*/  LDC.64 R6, c[0x0][0x380] ;  /* 0x0000e000ff067b82 */ /* 0x000e220000000a00 */
[----:B------:R-:W-:-:S04]  /*0310*/  IMAD R5, R4, 0x1400, R5 ;  /* 0x0000140004057824 */ /* 0x000fc800078e0205 */
[----:B0-----:R-:W-:-:S04]  /*0320*/  IMAD.WIDE R4, R5, 0x4, R6 ;  /* 0x0000000405047825 */ /* 0x001fc800078e0206 */
[----:B-----5:R-:W-:-:S05]  /*0330*/  FADD R7, R2, R2 ;  /* 0x0000000202077221 */ /* 0x020fca0000000000 */
[----:B------:R-:W-:Y:S01]  /*0340*/  STG.E desc[UR6][R4.64], R7 ;  /* 0x0000000704007986 */ /* 0x000fe2000c101906 */
[----:B------:R-:W-:Y:S05]  /*0350*/  EXIT ;  /* 0x000000000000794d */ /* 0x000fea0003800000 */
        .weak           $__internal_0_$__cuda_sm3x_div_rn_noftz_f32_slowpath
        .type           $__internal_0_$__cuda_sm3x_div_rn_noftz_f32_slowpath,@function
        .size           $__internal_0_$__cuda_sm3x_div_rn_noftz_f32_slowpath,(.L_x_27 - $__internal_0_$__cuda_sm3x_div_rn_noftz_f32_slowpath)
$__internal_0_$__cuda_sm3x_div_rn_noftz_f32_slowpath:
[----:B------:R-:W-:Y:S01]  /*0360*/  SHF.R.U32.HI R7, RZ, 0x17, R6 ;  /* 0x00000017ff077819 */ /* 0x000fe20000011606 */
[----:B------:R-:W-:Y:S01]  /*0370*/  BSSY.RECONVERGENT B1, `(.L_x_7) ;  /* 0x0000064000017945 */ /* 0x000fe20003800200 */
[----:B------:R-:W-:Y:S01]  /*0380*/  SHF.R.U32.HI R0, RZ, 0x17, R3 ;  /* 0x00000017ff007819 */ /* 0x000fe20000011603 */
[----:B------:R-:W-:Y:S01]  /*0390*/  IMAD.MOV.U32 R10, RZ, RZ, 0x45a00000 ;  /* 0x45a00000ff0a7424 */ /* 0x000fe200078e00ff */
[----:B------:R-:W-:Y:S02]  /*03a0*/  LOP3.LUT R7, R7, 0xff, RZ, 0xc0, !PT ;  /* 0x000000ff07077812 */ /* 0x000fe400078ec0ff */
[----:B------:R-:W-:-:S03]  /*03b0*/  LOP3.LUT R14, R0, 0xff, RZ, 0xc0, !PT ;  /* 0x000000ff000e7812 */ /* 0x000fc600078ec0ff */
[----:B------:R-:W-:Y:S02]  /*03c0*/  VIADD R11, R7, 0xffffffff ;  /* 0xffffffff070b7836 */ /* 0x000fe40000000000 */
[----:B------:R-:W-:-:S03]  /*03d0*/  VIADD R12, R14, 0xffffffff ;  /* 0xffffffff0e0c7836 */ /* 0x000fc60000000000 */
[----:B------:R-:W-:-:S04]  /*03e0*/  ISETP.GT.U32.AND P0, PT, R11, 0xfd, PT ;  /* 0x000000fd0b00780c */ /* 0x000fc80003f04070 */
[----:B------:R-:W-:-:S13]  /*03f0*/  ISETP.GT.U32.OR P0, PT, R12, 0xfd, P0 ;  /* 0x000000fd0c00780c */ /* 0x000fda0000704470 */
[----:B------:R-:W-:Y:S01]  /*0400*/  @!P0 IMAD.MOV.U32 R9, RZ, RZ, RZ ;  /* 0x000000ffff098224 */ /* 0x000fe200078e00ff */
[----:B------:R-:W-:Y:S06]  /*0410*/  @!P0 BRA `(.L_x_8) ;  /* 0x0000000000608947 */ /* 0x000fec0003800000 */
[----:B------:R-:W-:Y:S01]  /*0420*/  IMAD.MOV.U32 R0, RZ, RZ, 0x45a00000 ;  /* 0x45a00000ff007424 */ /* 0x000fe200078e00ff */
[----:B------:R-:W-:-:S04]  /*0430*/  FSETP.GTU.FTZ.AND P0, PT, |R3|, +INF , PT ;  /* 0x7f8000000300780b */ /* 0x000fc80003f1c200 */
[----:B------:R-:W-:-:S04]  /*0440*/  FSETP.GTU.FTZ.AND P1, PT, |R0|, +INF , PT ;  /* 0x7f8000000000780b */ /* 0x000fc80003f3c200 */
[----:B------:R-:W-:-:S13]  /*0450*/  PLOP3.LUT P0, PT, P0, P1, PT, 0xf8, 0x8f ;  /* 0x00000000008f781c */ /* 0x000fda0000703f70 */
[----:B------:R-:W-:Y:S05]  /*0460*/  @P0 BRA `(.L_x_9) ;  /* 0x00000004004c0947 */ /* 0x000fea0003800000 */
[----:B------:R-:W-:-:S13]  /*0470*/  LOP3.LUT P0, RZ, R10, 0x7fffffff, R3, 0xc8, !PT ;  /* 0x7fffffff0aff7812 */ /* 0x000fda000780c803 */
[----:B------:R-:W-:Y:S05]  /*0480*/  @!P0 BRA `(.L_x_10) ;  /* 0x00000004003c8947 */ /* 0x000fea0003800000 */
[C---:B------:R-:W-:Y:S02]  /*0490*/  FSETP.NEU.FTZ.AND P2, PT, |R3|.reuse, +INF , PT ;  /* 0x7f8000000300780b */ /* 0x040fe40003f5d200 */
[----:B------:R-:W-:Y:S02]  /*04a0*/  FSETP.NEU.FTZ.AND P1, PT, |R0|, +INF , PT ;  /* 0x7f8000000000780b */ /* 0x000fe40003f3d200 */
[----:B------:R-:W-:-:S11]  /*04b0*/  FSETP.NEU.FTZ.AND P0, PT, |R3|, +INF , PT ;  /* 0x7f8000000300780b */ /* 0x000fd60003f1d200 */
[----:B------:R-:W-:Y:S05]  /*04c0*/  @!P1 BRA !P2, `(.L_x_10) ;  /* 0x00000004002c9947 */ /* 0x000fea0005000000 */
[----:B------:R-:W-:-:S04]  /*04d0*/  LOP3.LUT P2, RZ, R3, 0x7fffffff, RZ, 0xc0, !PT ;  /* 0x7fffffff03ff7812 */ /* 0x000fc8000784c0ff */
[----:B------:R-:W-:-:S13]  /*04e0*/  PLOP3.LUT P1, PT, P1, P2, PT, 0x2f, 0xf2 ;  /* 0x0000000000f2781c */ /* 0x000fda0000f24577 */
[----:B------:R-:W-:Y:S05]  /*04f0*/  @P1 BRA `(.L_x_11) ;  /* 0x0000000400181947 */ /* 0x000fea0003800000 */
[----:B------:R-:W-:-:S04]  /*0500*/  LOP3.LUT P1, RZ, R10, 0x7fffffff, RZ, 0xc0, !PT ;  /* 0x7fffffff0aff7812 */ /* 0x000fc8000782c0ff */
[----:B------:R-:W-:-:S13]  /*0510*/  PLOP3.LUT P0, PT, P0, P1, PT, 0x2f, 0xf2 ;  /* 0x0000000000f2781c */ /* 0x000fda0000702577 */
[----:B------:R-:W-:Y:S05]  /*0520*/  @P0 BRA `(.L_x_12) ;  /* 0x0000000400000947 */ /* 0x000fea0003800000 */
[----:B------:R-:W-:Y:S02]  /*0530*/  ISETP.GE.AND P0, PT, R12, RZ, PT ;  /* 0x000000ff0c00720c */ /* 0x000fe40003f06270 */
[----:B------:R-:W-:-:S11]  /*0540*/  ISETP.GE.AND P1, PT, R11, RZ, PT ;  /* 0x000000ff0b00720c */ /* 0x000fd60003f26270 */
[----:B------:R-:W-:Y:S01]  /*0550*/  @P0 MOV R9, RZ ;  /* 0x000000ff00090202 */ /* 0x000fe20000000f00 */
[----:B------:R-:W-:Y:S02]  /*0560*/  @!P0 IMAD.MOV.U32 R9, RZ, RZ, -0x40 ;  /* 0xffffffc0ff098424 */ /* 0x000fe400078e00ff */
[----:B------:R-:W-:Y:S01]  /*0570*/  @!P0 FFMA R3, R3, 1.84467440737095516160e+19, RZ ;  /* 0x5f80000003038823 */ /* 0x000fe200000000ff */
[----:B------:R-:W-:Y:S01]  /*0580*/  @!P1 FFMA R10, R0, 1.84467440737095516160e+19, RZ ;  /* 0x5f800000000a9823 */ /* 0x000fe200000000ff */
[----:B------:R-:W-:-:S07]  /*0590*/  @!P1 VIADD R9, R9, 0x40 ;  /* 0x0000004009099836 */ /* 0x000fce0000000000 */
.L_x_8:
[----:B------:R-:W-:Y:S01]  /*05a0*/  LEA R11, R7, 0xc0800000, 0x17 ;  /* 0xc0800000070b7811 */ /* 0x000fe200078eb8ff */
[----:B------:R-:W-:Y:S04]  /*05b0*/  BSSY.RECONVERGENT B2, `(.L_x_13) ;  /* 0x0000036000027945 */ /* 0x000fe80003800200 */
[----:B------:R-:W-:Y:S02]  /*05c0*/  IMAD.IADD R11, R10, 0x1, -R11 ;  /* 0x000000010a0b7824 */ /* 0x000fe400078e0a0b */
[----:B------:R-:W-:Y:S02]  /*05d0*/  VIADD R10, R14, 0xffffff81 ;  /* 0xffffff810e0a7836 */ /* 0x000fe40000000000 */
[----:B------:R-:W0:Y:S01]  /*05e0*/  MUFU.RCP R12, R11 ;  /* 0x0000000b000c7308 */ /* 0x000e220000001000 */
[----:B------:R-:W-:Y:S01]  /*05f0*/  FADD.FTZ R13, -R11, -RZ ;  /* 0x800000ff0b0d7221 */ /* 0x000fe20000010100 */
[C---:B------:R-:W-:Y:S01]  /*0600*/  IMAD R0, R10.reuse, -0x800000, R3 ;  /* 0xff8000000a007824 */ /* 0x040fe200078e0203 */
[----:B------:R-:W-:-:S05]  /*0610*/  IADD3 R10, PT, PT, R10, 0x7f, -R7 ;  /* 0x0000007f0a0a7810 */ /* 0x000fca0007ffe807 */
[----:B------:R-:W-:Y:S02]  /*0620*/  IMAD.IADD R10, R10, 0x1, R9 ;  /* 0x000000010a0a7824 */ /* 0x000fe400078e0209 */
[----:B0-----:R-:W-:-:S04]  /*0630*/  FFMA R15, R12, R13, 1 ;  /* 0x3f8000000c0f7423 */ /* 0x001fc8000000000d */
[----:B------:R-:W-:-:S04]  /*0640*/  FFMA R14, R12, R15, R12 ;  /* 0x0000000f0c0e7223 */ /* 0x000fc8000000000c */
[----:B------:R-:W-:-:S04]  /*0650*/  FFMA R3, R0, R14, RZ ;  /* 0x0000000e00037223 */ /* 0x000fc800000000ff */
[----:B------:R-:W-:-:S04]  /*0660*/  FFMA R12, R13, R3, R0 ;  /* 0x000000030d0c7223 */ /* 0x000fc80000000000 */
[----:B------:R-:W-:-:S04]  /*0670*/  FFMA R15, R14, R12, R3 ;  /* 0x0000000c0e0f7223 */ /* 0x000fc80000000003 */
[----:B------:R-:W-:-:S04]  /*0680*/  FFMA R12, R13, R15, R0 ;  /* 0x0000000f0d0c7223 */ /* 0x000fc80000000000 */
[----:B------:R-:W-:-:S05]  /*0690*/  FFMA R0, R14, R12, R15 ;  /* 0x0000000c0e007223 */ /* 0x000fca000000000f */
[----:B------:R-:W-:-:S04]  /*06a0*/  SHF.R.U32.HI R3, RZ, 0x17, R0 ;  /* 0x00000017ff037819 */ /* 0x000fc80000011600 */
[----:B------:R-:W-:-:S05]  /*06b0*/  LOP3.LUT R3, R3, 0xff, RZ, 0xc0, !PT ;  /* 0x000000ff03037812 */ /* 0x000fca00078ec0ff */
[----:B------:R-:W-:-:S05]  /*06c0*/  IMAD.IADD R9, R3, 0x1, R10 ;  /* 0x0000000103097824 */ /* 0x000fca00078e020a */
[----:B------:R-:W-:-:S04]  /*06d0*/  IADD3 R3, PT, PT, R9, -0x1, RZ ;  /* 0xffffffff09037810 */ /* 0x000fc80007ffe0ff */
[----:B------:R-:W-:-:S13]  /*06e0*/  ISETP.GE.U32.AND P0, PT, R3, 0xfe, PT ;  /* 0x000000fe0300780c */ /* 0x000fda0003f06070 */
[----:B------:R-:W-:Y:S05]  /*06f0*/  @!P0 BRA `(.L_x_14) ;  /* 0x0000000000808947 */ /* 0x000fea0003800000 */
[----:B------:R-:W-:-:S13]  /*0700*/  ISETP.GT.AND P0, PT, R9, 0xfe, PT ;  /* 0x000000fe0900780c */ /* 0x000fda0003f04270 */
[----:B------:R-:W-:Y:S05]  /*0710*/  @P0 BRA `(.L_x_15) ;  /* 0x00000000006c0947 */ /* 0x000fea0003800000 */
[----:B------:R-:W-:-:S13]  /*0720*/  ISETP.GE.AND P0, PT, R9, 0x1, PT ;  /* 0x000000010900780c */ /* 0x000fda0003f06270 */
[----:B------:R-:W-:Y:S05]  /*0730*/  @P0 BRA `(.L_x_16) ;  /* 0x0000000000740947 */ /* 0x000fea0003800000 */
[----:B------:R-:W-:Y:S02]  /*0740*/  ISETP.GE.AND P0, PT, R9, -0x18, PT ;  /* 0xffffffe80900780c */ /* 0x000fe40003f06270 */
[----:B------:R-:W-:-:S11]  /*0750*/  LOP3.LUT R0, R0, 0x80000000, RZ, 0xc0, !PT ;  /* 0x8000000000007812 */ /* 0x000fd600078ec0ff */
[----:B------:R-:W-:Y:S05]  /*0760*/  @!P0 BRA `(.L_x_16) ;  /* 0x0000000000688947 */ /* 0x000fea0003800000 */
[CCC-:B------:R-:W-:Y:S01]  /*0770*/  FFMA.RZ R3, R14.reuse, R12.reuse, R15.reuse ;  /* 0x0000000c0e037223 */ /* 0x1c0fe2000000c00f */
[CCC-:B------:R-:W-:Y:S01]  /*0780*/  FFMA.RM R10, R14.reuse, R12.reuse, R15.reuse ;  /* 0x0000000c0e0a7223 */ /* 0x1c0fe2000000400f */
[C---:B------:R-:W-:Y:S02]  /*0790*/  ISETP.NE.AND P2, PT, R9.reuse, RZ, PT ;  /* 0x000000ff0900720c */ /* 0x040fe40003f45270 */
[----:B------:R-:W-:Y:S02]  /*07a0*/  ISETP.NE.AND P1, PT, R9, RZ, PT ;  /* 0x000000ff0900720c */ /* 0x000fe40003f25270 */
[----:B------:R-:W-:Y:S01]  /*07b0*/  LOP3.LUT R7, R3, 0x7fffff, RZ, 0xc0, !PT ;  /* 0x007fffff03077812 */ /* 0x000fe200078ec0ff */
[----:B------:R-:W-:Y:S01]  /*07c0*/  FFMA.RP R3, R14, R12, R15 ;  /* 0x0000000c0e037223 */ /* 0x000fe2000000800f */
[----:B------:R-:W-:Y:S02]  /*07d0*/  VIADD R12, R9, 0x20 ;  /* 0x00000020090c7836 */ /* 0x000fe40000000000 */
[----:B------:R-:W-:Y:S01]  /*07e0*/  LOP3.LUT R7, R7, 0x800000, RZ, 0xfc, !PT ;  /* 0x0080000007077812 */ /* 0x000fe200078efcff */
[----:B------:R-:W-:Y:S01]  /*07f0*/  IMAD.MOV R9, RZ, RZ, -R9 ;  /* 0x000000ffff097224 */ /* 0x000fe200078e0a09 */
[----:B------:R-:W-:-:S02]  /*0800*/  FSETP.NEU.FTZ.AND P0, PT, R3, R10, PT ;  /* 0x0000000a0300720b */ /* 0x000fc40003f1d000 */
[----:B------:R-:W-:Y:S02]  /*0810*/  SHF.L.U32 R12, R7, R12, RZ ;  /* 0x0000000c070c7219 */ /* 0x000fe400000006ff */
[----:B------:R-:W-:Y:S02]  /*0820*/  SEL R10, R9, RZ, P2 ;  /* 0x000000ff090a7207 */ /* 0x000fe40001000000 */
[----:B------:R-:W-:Y:S02]  /*0830*/  ISETP.NE.AND P1, PT, R12, RZ, P1 ;  /* 0x000000ff0c00720c */ /* 0x000fe40000f25270 */
[----:B------:R-:W-:Y:S02]  /*0840*/  SHF.R.U32.HI R10, RZ, R10, R7 ;  /* 0x0000000aff0a7219 */ /* 0x000fe40000011607 */
[----:B------:R-:W-:Y:S02]  /*0850*/  PLOP3.LUT P0, PT, P0, P1, PT, 0xf8, 0x8f ;  /* 0x00000000008f781c */ /* 0x000fe40000703f70 */
[----:B------:R-:W-:-:S02]  /*0860*/  SHF.R.U32.HI R12, RZ, 0x1, R10 ;  /* 0x00000001ff0c7819 */ /* 0x000fc4000001160a */
[----:B------:R-:W-:-:S04]  /*0870*/  SEL R3, RZ, 0x1, !P0 ;  /* 0x00000001ff037807 */ /* 0x000fc80004000000 */
[----:B------:R-:W-:-:S04]  /*0880*/  LOP3.LUT R3, R3, 0x1, R12, 0xf8, !PT ;  /* 0x0000000103037812 */ /* 0x000fc800078ef80c */
[----:B------:R-:W-:-:S05]  /*0890*/  LOP3.LUT R3, R3, R10, RZ, 0xc0, !PT ;  /* 0x0000000a03037212 */ /* 0x000fca00078ec0ff */
[----:B------:R-:W-:-:S05]  /*08a0*/  IMAD.IADD R3, R12, 0x1, R3 ;  /* 0x000000010c037824 */ /* 0x000fca00078e0203 */
[----:B------:R-:W-:Y:S01]  /*08b0*/  LOP3.LUT R0, R3, R0, RZ, 0xfc, !PT ;  /* 0x0000000003007212 */ /* 0x000fe200078efcff */
[----:B------:R-:W-:Y:S06]  /*08c0*/  BRA `(.L_x_16) ;  /* 0x0000000000107947 */ /* 0x000fec0003800000 */
.L_x_15:
[----:B------:R-:W-:-:S04]  /*08d0*/  LOP3.LUT R0, R0, 0x80000000, RZ, 0xc0, !PT ;  /* 0x8000000000007812 */ /* 0x000fc800078ec0ff */
[----:B------:R-:W-:Y:S01]  /*08e0*/  LOP3.LUT R0, R0, 0x7f800000, RZ, 0xfc, !PT ;  /* 0x7f80000000007812 */ /* 0x000fe200078efcff */
[----:B------:R-:W-:Y:S06]  /*08f0*/  BRA `(.L_x_16) ;  /* 0x0000000000047947 */ /* 0x000fec0003800000 */
.L_x_14:
[----:B------:R-:W-:-:S07]  /*0900*/  IMAD R0, R10, 0x800000, R0 ;  /* 0x008000000a007824 */ /* 0x000fce00078e0200 */
.L_x_16:
[----:B------:R-:W-:Y:S05]  /*0910*/  BSYNC.RECONVERGENT B2 ;  /* 0x0000000000027941 */ /* 0x000fea0003800200 */
.L_x_13:
[----:B------:R-:W-:Y:S05]  /*0920*/  BRA `(.L_x_17) ;  /* 0x0000000000207947 */ /* 0x000fea0003800000 */
.L_x_12:
[----:B------:R-:W-:-:S04]  /*0930*/  LOP3.LUT R0, R10, 0x80000000, R3, 0x48, !PT ;  /* 0x800000000a007812 */ /* 0x000fc800078e4803 */
[----:B------:R-:W-:Y:S01]  /*0940*/  LOP3.LUT R0, R0, 0x7f800000, RZ, 0xfc, !PT ;  /* 0x7f80000000007812 */ /* 0x000fe200078efcff */
[----:B------:R-:W-:Y:S06]  /*0950*/  BRA `(.L_x_17) ;  /* 0x0000000000147947 */ /* 0x000fec0003800000 */
.L_x_11:
[----:B------:R-:W-:Y:S01]  /*0960*/  LOP3.LUT R0, R10, 0x80000000, R3, 0x48, !PT ;  /* 0x800000000a007812 */ /* 0x000fe200078e4803 */
[----:B------:R-:W-:Y:S06]  /*0970*/  BRA `(.L_x_17) ;  /* 0x00000000000c7947 */ /* 0x000fec0003800000 */
.L_x_10:
[----:B------:R-:W0:Y:S01]  /*0980*/  MUFU.RSQ R0, -QNAN ;  /* 0xffc0000000007908 */ /* 0x000e220000001400 */
[----:B------:R-:W-:Y:S05]  /*0990*/  BRA `(.L_x_17) ;  /* 0x0000000000047947 */ /* 0x000fea0003800000 */
.L_x_9:
[----:B------:R-:W-:-:S07]  /*09a0*/  FADD.FTZ R0, R3, R0 ;  /* 0x0000000003007221 */ /* 0x000fce0000010000 */
.L_x_17:
[----:B------:R-:W-:Y:S05]  /*09b0*/  BSYNC.RECONVERGENT B1 ;  /* 0x0000000000017941 */ /* 0x000fea0003800200 */
.L_x_7:
[----:B------:R-:W-:-:S04]  /*09c0*/  IMAD.MOV.U32 R9, RZ, RZ, 0x0 ;  /* 0x00000000ff097424 */ /* 0x000fc800078e00ff */
[----:B0-----:R-:W-:Y:S05]  /*09d0*/  RET.REL.NODEC R8 `(_Z19textureMemoryKernelPfy) ;  /* 0xfffffff408887950 */ /* 0x001fea0003c3ffff */
.L_x_18:
        /* <DEDUP_REMOVED lines=10> */
.L_x_27:


//--------------------- .text._Z19loopUnrollingKernelPfS_ --------------------------
	.section	.text._Z19loopUnrollingKernelPfS_,"ax",@progbits
	.align	128
        .global         _Z19loopUnrollingKernelPfS_
        .type           _Z19loopUnrollingKernelPfS_,@function
        .size           _Z19loopUnrollingKernelPfS_,(.L_x_30 - _Z19loopUnrollingKernelPfS_)
        .other          _Z19loopUnrollingKernelPfS_,@"STO_CUDA_ENTRY STV_DEFAULT"
_Z19loopUnrollingKernelPfS_:
.text._Z19loopUnrollingKernelPfS_:
[----:B------:R-:W-:Y:S01]  /*0000*/  LDC R1, c[0x0][0x37c] ;  /* 0x0000df00ff017b82 */ /* 0x000fe20000000800 */
[----:B------:R-:W0:Y:S07]  /*0010*/  S2R R0, SR_TID.X ;  /* 0x0000000000007919 */ /* 0x000e2e0000002100 */
[----:B------:R-:W0:Y:S08]  /*0020*/  S2UR UR4, SR_CTAID.X ;  /* 0x00000000000479c3 */ /* 0x000e300000002500 */
[----:B------:R-:W0:Y:S02]  /*0030*/  LDC R7, c[0x0][0x360] ;  /* 0x0000d800ff077b82 */ /* 0x000e240000000800 */
[----:B0-----:R-:W-:-:S05]  /*0040*/  IMAD R7, R7, UR4, R0 ;  /* 0x0000000407077c24 */ /* 0x001fca000f8e0200 */
[----:B------:R-:W-:-:S13]  /*0050*/  ISETP.GT.AND P0, PT, R7, 0x18fffff, PT ;  /* 0x018fffff0700780c */ /* 0x000fda0003f04270 */
[----:B------:R-:W-:Y:S05]  /*0060*/  @P0 EXIT ;  /* 0x000000000000094d */ /* 0x000fea0003800000 */
[----:B------:R-:W0:Y:S01]  /*0070*/  LDC.64 R2, c[0x0][0x388] ;  /* 0x0000e200ff027b82 */ /* 0x000e220000000a00 */
[----:B------:R-:W1:Y:S07]  /*0080*/  LDCU.64 UR4, c[0x0][0x358] ;  /* 0x00006b00ff0477ac */ /* 0x000e6e0008000a00 */
[----:B------:R-:W2:Y:S01]  /*0090*/  LDC.64 R4, c[0x0][0x380] ;  /* 0x0000e000ff047b82 */ /* 0x000ea20000000a00 */
[----:B0-----:R-:W-:-:S06]  /*00a0*/  IMAD.WIDE R2, R7, 0x4, R2 ;  /* 0x0000000407027825 */ /* 0x001fcc00078e0202 */
[----:B-1----:R-:W3:Y:S01]  /*00b0*/  LDG.E R2, desc[UR4][R2.64] ;  /* 0x0000000402027981 */ /* 0x002ee2000c1e1900 */
[----:B--2---:R-:W-:-:S04]  /*00c0*/  IMAD.WIDE R4, R7, 0x4, R4 ;  /* 0x0000000407047825 */ /* 0x004fc800078e0204 */
[----:B---3--:R-:W-:-:S04]  /*00d0*/  FADD R0, R2, R2 ;  /* 0x0000000202007221 */ /* 0x008fc80000000000 */
[----:B------:R-:W-:-:S04]  /*00e0*/  FMUL R9, R0, 0.5 ;  /* 0x3f00000000097820 */ /* 0x000fc80000400000 */
[----:B------:R-:W-:-:S04]  /*00f0*/  FFMA R9, R0, 0.5, R9 ;  /* 0x3f00000000097823 */ /* 0x000fc80000000009 */
[----:B------:R-:W-:-:S04]  /*0100*/  FMUL R0, R9, 0.5 ;  /* 0x3f00000009007820 */ /* 0x000fc80000400000 */
[----:B------:R-:W-:-:S04]  /*0110*/  FFMA R0, R9, 0.5, R0 ;  /* 0x3f00000009007823 */ /* 0x000fc80000000000 */
[----:B------:R-:W-:-:S04]  /*0120*/  FMUL R9, R0, 0.5 ;  /* 0x3f00000000097820 */ /* 0x000fc80000400000 */
[----:B------:R-:W-:-:S04]  /*0130*/  FFMA R9, R0, 0.5, R9 ;  /* 0x3f00000000097823 */ /* 0x000fc80000000009 */
[----:B------:R-:W-:-:S04]  /*0140*/  FMUL R0, R9, 0.5 ;  /* 0x3f00000009007820 */ /* 0x000fc80000400000 */
[----:B------:R-:W-:-:S05]  /*0150*/  FFMA R9, R9, 0.5, R0 ;  /* 0x3f00000009097823 */ /* 0x000fca0000000000 */
[----:B------:R-:W-:Y:S01]  /*0160*/  STG.E desc[UR4][R4.64], R9 ;  /* 0x0000000904007986 */ /* 0x000fe2000c101904 */
[----:B------:R-:W-:Y:S05]  /*0170*/  EXIT ;  /* 0x000000000000794d */ /* 0x000fea0003800000 */
.L_x_19:
        /* <DEDUP_REMOVED lines=16> */
.L_x_30:


//--------------------- .text._Z19alignedAccessKernelP6float4S0_ --------------------------
	.section	.text._Z19alignedAccessKernelP6float4S0_,"ax",@progbits
	.align	128
        .global         _Z19alignedAccessKernelP6float4S0_
        .type           _Z19alignedAccessKernelP6float4S0_,@function
        .size           _Z19alignedAccessKernelP6float4S0_,(.L_x_31 - _Z19alignedAccessKernelP6float4S0_)
        .other          _Z19alignedAccessKernelP6float4S0_,@"STO_CUDA_ENTRY STV_DEFAULT"
_Z19alignedAccessKernelP6float4S0_:
.text._Z19alignedAccessKernelP6float4S0_:
        /* <DEDUP_REMOVED lines=10> */
[----:B0-----:R-:W-:-:S05]  /*00a0*/  IMAD.WIDE R2, R7, 0x10, R2 ;  /* 0x0000001007027825 */ /* 0x001fca00078e0202 */
[----:B-1----:R-:W3:Y:S01]  /*00b0*/  LDG.E.128.CONSTANT R8, desc[UR4][R2.64] ;  /* 0x0000000402087981 */ /* 0x002ee2000c1e9d00 */
[----:B--2---:R-:W-:-:S04]  /*00c0*/  IMAD.WIDE R4, R7, 0x10, R4 ;  /* 0x0000001007047825 */ /* 0x004fc800078e0204 */
[----:B---3--:R-:W-:Y:S01]  /*00d0*/  FADD R8, R8, R8 ;  /* 0x0000000808087221 */ /* 0x008fe20000000000 */
[----:B------:R-:W-:Y:S01]  /*00e0*/  FADD R9, R9, R9 ;  /* 0x0000000909097221 */ /* 0x000fe20000000000 */
[----:B------:R-:W-:Y:S01]  /*00f0*/  FADD R10, R10, R10 ;  /* 0x0000000a0a0a7221 */ /* 0x000fe20000000000 */
[----:B------:R-:W-:-:S05]  /*0100*/  FADD R11, R11, R11 ;  /* 0x0000000b0b0b7221 */ /* 0x000fca0000000000 */
[----:B------:R-:W-:Y:S01]  /*0110*/  STG.E.128 desc[UR4][R4.64], R8 ;  /* 0x0000000804007986 */ /* 0x000fe2000c101d04 */
[----:B------:R-:W-:Y:S05]  /*0120*/  EXIT ;  /* 0x000000000000794d */ /* 0x000fea0003800000 */
.L_x_20:
        /* <DEDUP_REMOVED lines=13> */
.L_x_31:


//--------------------- .text._Z17warpShuffleKernelPfS_ --------------------------
	.section	.text._Z17warpShuffleKernelPfS_,"ax",@progbits
	.align	128
        .global         _Z17warpShuffleKernelPfS_
        .type           _Z17warpShuffleKernelPfS_,@function
        .size           _Z17warpShuffleKernelPfS_,(.L_x_32 - _Z17warpShuffleKernelPfS_)
        .other          _Z17warpShuffleKernelPfS_,@"STO_CUDA_ENTRY STV_DEFAULT"
_Z17warpShuffleKernelPfS_:
.text._Z17warpShuffleKernelPfS_:
        /* <DEDUP_REMOVED lines=8> */
[----:B------:R-:W1:Y:S01]  /*0080*/  LDCU.64 UR4, c[0x0][0x358] ;  /* 0x00006b00ff0477ac */ /* 0x000e620008000a00 */
[----:B------:R-:W-:-:S06]  /*0090*/  LOP3.LUT R9, R0, 0x1f, RZ, 0xc0, !PT ;  /* 0x0000001f00097812 */ /* 0x000fcc00078ec0ff */
[----:B------:R-:W2:Y:S01]  /*00a0*/  LDC.64 R4, c[0x0][0x380] ;  /* 0x0000e000ff047b82 */ /* 0x000ea20000000a00 */
[----:B0-----:R-:W-:-:S06]  /*00b0*/  IMAD.WIDE R2, R7, 0x4, R2 ;  /* 0x0000000407027825 */ /* 0x001fcc00078e0202 */
[----:B-1----:R-:W3:Y:S01]  /*00c0*/  LDG.E R2, desc[UR4][R2.64] ;  /* 0x0000000402027981 */ /* 0x002ee2000c1e1900 */
[----:B--2---:R-:W-:-:S04]  /*00d0*/  IMAD.WIDE R4, R7, 0x4, R4 ;  /* 0x0000000407047825 */ /* 0x004fc800078e0204 */
[----:B---3--:R-:W-:-:S05]  /*00e0*/  FADD R0, R2, R2 ;  /* 0x0000000202007221 */ /* 0x008fca0000000000 */
[----:B------:R-:W0:Y:S04]  /*00f0*/  SHFL.IDX PT, R9, R0, R9, 0x1f ;  /* 0x00001f0900097589 */ /* 0x000e2800000e0000 */
[----:B0-----:R-:W-:Y:S01]  /*0100*/  STG.E desc[UR4][R4.64], R9 ;  /* 0x0000000904007986 */ /* 0x001fe2000c101904 */
[----:B------:R-:W-:Y:S05]  /*0110*/  EXIT ;  /* 0x000000000000794d */ /* 0x000fea0003800000 */
.L_x_21:
        /* <DEDUP_REMOVED lines=14> */
.L_x_32:


//--------------------- .text._Z24paddedSharedMemoryKernelPfS_ --------------------------
	.section	.text._Z24paddedSharedMemoryKernelPfS_,"ax",@progbits
	.align	128
        .global         _Z24paddedSharedMemoryKernelPfS_
        .type           _Z24paddedSharedMemoryKernelPfS_,@function
        .size           _Z24paddedSharedMemoryKernelPfS_,(.L_x_33 - _Z24paddedSharedMemoryKernelPfS_)
        .other          _Z24paddedSharedMemoryKernelPfS_,@"STO_CUDA_ENTRY STV_DEFAULT"
_Z24paddedSharedMemoryKernelPfS_:
.text._Z24paddedSharedMemoryKernelPfS_:
        /* <DEDUP_REMOVED lines=8> */
[----:B------:R-:W-:Y:S01]  /*0080*/  ISETP.GE.AND P0, PT, R5, 0x1400, PT ;  /* 0x000014000500780c */ /* 0x000fe20003f06270 */
[----:B-1----:R-:W-:Y:S01]  /*0090*/  IMAD R0, R0, UR4, R9 ;  /* 0x0000000400007c24 */ /* 0x002fe2000f8e0209 */
[----:B------:R-:W0:Y:S04]  /*00a0*/  LDCU.64 UR4, c[0x0][0x358] ;  /* 0x00006b00ff0477ac */ /* 0x000e280008000a00 */
[----:B------:R-:W-:-:S13]  /*00b0*/  ISETP.LT.U32.AND P0, PT, R0, 0x1400, !P0 ;  /* 0x000014000000780c */ /* 0x000fda0004701070 */
[----:B------:R-:W1:Y:S01]  /*00c0*/  @P0 LDC.64 R2, c[0x0][0x388] ;  /* 0x0000e200ff020b82 */ /* 0x000e620000000a00 */
[----:B------:R-:W-:-:S04]  /*00d0*/  @P0 IMAD R7, R0, 0x1400, R5 ;  /* 0x0000140000070824 */ /* 0x000fc800078e0205 */
[----:B-1----:R-:W-:-:S06]  /*00e0*/  @P0 IMAD.WIDE R2, R7, 0x4, R2 ;  /* 0x0000000407020825 */ /* 0x002fcc00078e0202 */
[----:B0-----:R-:W2:Y:S01]  /*00f0*/  @P0 LDG.E R3, desc[UR4][R2.64] ;  /* 0x0000000402030981 */ /* 0x001ea2000c1e1900 */
[----:B------:R-:W-:Y:S01]  /*0100*/  MOV R4, 0x400 ;  /* 0x0000040000047802 */ /* 0x000fe20000000f00 */
[----:B------:R-:W0:Y:S03]  /*0110*/  S2R R7, SR_CgaCtaId ;  /* 0x0000000000077919 */ /* 0x000e260000008800 */
[----:B0-----:R-:W-:-:S05]  /*0120*/  LEA R4, R7, R4, 0x18 ;  /* 0x0000000407047211 */ /* 0x001fca00078ec0ff */
[----:B------:R-:W-:-:S05]  /*0130*/  IMAD R4, R9, 0x84, R4 ;  /* 0x0000008409047824 */ /* 0x000fca00078e0204 */
[----:B------:R-:W-:-:S05]  /*0140*/  LEA R4, R6, R4, 0x2 ;  /* 0x0000000406047211 */ /* 0x000fca00078e10ff */
[----:B--2---:R0:W-:Y:S01]  /*0150*/  @P0 STS [R4], R3 ;  /* 0x0000000304000388 */ /* 0x0041e20000000800 */
[----:B------:R-:W-:Y:S06]  /*0160*/  BAR.SYNC.DEFER_BLOCKING 0x0 ;  /* 0x0000000000007b1d */ /* 0x000fec0000010000 */
[----:B------:R-:W-:Y:S05]  /*0170*/  @!P0 EXIT ;  /* 0x000000000000894d */ /* 0x000fea0003800000 */
[----:B0-----:R-:W0:Y:S01]  /*0180*/  LDS R4, [R4] ;  /* 0x0000000004047984 */ /* 0x001e220000000800 */
[----:B------:R-:W1:Y:S01]  /*0190*/  LDC.64 R2, c[0x0][0x380] ;  /* 0x0000e000ff027b82 */ /* 0x000e620000000a00 */
[----:B------:R-:W-:-:S04]  /*01a0*/  IMAD R5, R0, 0x1400, R5 ;  /* 0x0000140000057824 */ /* 0x000fc800078e0205 */
[----:B-1----:R-:W-:-:S04]  /*01b0*/  IMAD.WIDE R2, R5, 0x4, R2 ;  /* 0x0000000405027825 */ /* 0x002fc800078e0202 */
[----:B0-----:R-:W-:-:S05]  /*01c0*/  FADD R5, R4, R4 ;  /* 0x0000000404057221 */ /* 0x001fca0000000000 */
[----:B------:R-:W-:Y:S01]  /*01d0*/  STG.E desc[UR4][R2.64], R5 ;  /* 0x0000000502007986 */ /* 0x000fe2000c101904 */
[----:B------:R-:W-:Y:S05]  /*01e0*/  EXIT ;  /* 0x000000000000794d */ /* 0x000fea0003800000 */
.L_x_22:
        /* <DEDUP_REMOVED lines=9> */
.L_x_33:


//--------------------- .text._Z16vectorizedKernelP6float4S0_ --------------------------
	.section	.text._Z16vectorizedKernelP6float4S0_,"ax",@progbits
	.align	128
        .global         _Z16vectorizedKernelP6float4S0_
        .type           _Z16vectorizedKernelP6float4S0_,@function
        .size           _Z16vectorizedKernelP6float4S0_,(.L_x_34 - _Z16vectorizedKernelP6float4S0_)
        .other          _Z16vectorizedKernelP6float4S0_,@"STO_CUDA_ENTRY STV_DEFAULT"
_Z16vectorizedKernelP6float4S0_:
.text._Z16vectorizedKernelP6float4S0_:
        /* <DEDUP_REMOVED lines=11> */
[----:B-1----:R-:W3:Y:S01]  /*00b0*/  LDG.E.128 R8, desc[UR4][R2.64] ;  /* 0x0000000402087981 */ /* 0x002ee2000c1e1d00 */
[----:B--2---:R-:W-:-:S04]  /*00c0*/  IMAD.WIDE R4, R7, 0x10, R4 ;  /* 0x0000001007047825 */ /* 0x004fc800078e0204 */
[----:B---3--:R-:W-:Y:S01]  /*00d0*/  FADD R8, R8, R8 ;  /* 0x0000000808087221 */ /* 0x008fe20000000000 */
[----:B------:R-:W-:Y:S01]  /*00e0*/  FADD R9, R9, R9 ;  /* 0x0000000909097221 */ /* 0x000fe20000000000 */
[----:B------:R-:W-:Y:S01]  /*00f0*/  FADD R10, R10, R10 ;  /* 0x0000000a0a0a7221 */ /* 0x000fe20000000000 */
[----:B------:R-:W-:-:S05]  /*0100*/  FADD R11, R11, R11 ;  /* 0x0000000b0b0b7221 */ /* 0x000fca0000000000 */
[----:B------:R-:W-:Y:S01]  /*0110*/  STG.E.128 desc[UR4][R4.64], R8 ;  /* 0x0000000804007986 */ /* 0x000fe2000c101d04 */
[----:B------:R-:W-:Y:S05]  /*0120*/  EXIT ;  /* 0x000000000000794d */ /* 0x000fea0003800000 */
.L_x_23:
        /* <DEDUP_REMOVED lines=13> */
.L_x_34:


//--------------------- .text._Z18sharedMemoryKernelPfS_ --------------------------
	.section	.text._Z18sharedMemoryKernelPfS_,"ax",@progbits
	.align	128
        .global         _Z18sharedMemoryKernelPfS_
        .type           _Z18sharedMemoryKernelPfS_,@function
        .size           _Z18sharedMemoryKernelPfS_,(.L_x_35 - _Z18sharedMemoryKernelPfS_)
        .other          _Z18sharedMemoryKernelPfS_,@"STO_CUDA_ENTRY STV_DEFAULT"
_Z18sharedMemoryKernelPfS_:
.text._Z18sharedMemoryKernelPfS_:
[----:B------:R-:W-:Y:S01]  /*0000*/  LDC R1, c[0x0][0x37c] ;  /* 0x0000df00ff017b82 */ /* 0x000fe20000000800 */
[----:B------:R-:W0:Y:S07]  /*0010*/  S2R R6, SR_TID.X ;  /* 0x0000000000067919 */ /* 0x000e2e0000002100 */
[----:B------:R-:W1:Y:S01]  /*0020*/  LDC R0, c[0x0][0x364] ;  /* 0x0000d900ff007b82 */ /* 0x000e620000000800 */
[----:B------:R-:W2:Y:S01]  /*0030*/  LDCU.64 UR6, c[0x0][0x358] ;  /* 0x00006b00ff0677ac */ /* 0x000ea20008000a00 */
[----:B------:R-:W1:Y:S06]  /*0040*/  S2R R9, SR_TID.Y ;  /* 0x0000000000097919 */ /* 0x000e6c0000002200 */
[----:B------:R-:W0:Y:S08]  /*0050*/  S2UR UR5, SR_CTAID.X ;  /* 0x00000000000579c3 */ /* 0x000e300000002500 */
[----:B------:R-:W0:Y:S08]  /*0060*/  LDC R5, c[0x0][0x360] ;  /* 0x0000d800ff057b82 */ /* 0x000e300000000800 */
[----:B------:R-:W1:Y:S01]  /*0070*/  S2UR UR4, SR_CTAID.Y ;  /* 0x00000000000479c3 */ /* 0x000e620000002600 */
[----:B0-----:R-:W-:-:S05]  /*0080*/  IMAD R5, R5, UR5, R6 ;  /* 0x0000000505057c24 */ /* 0x001fca000f8e0206 */
[----:B------:R-:W-:Y:S01]  /*0090*/  ISETP.GE.AND P0, PT, R5, 0x1400, PT ;  /* 0x000014000500780c */ /* 0x000fe20003f06270 */
[----:B-1----:R-:W-:-:S05]  /*00a0*/  IMAD R0, R0, UR4, R9 ;  /* 0x0000000400007c24 */ /* 0x002fca000f8e0209 */
[----:B------:R-:W-:-:S13]  /*00b0*/  ISETP.LT.U32.AND P0, PT, R0, 0x1400, !P0 ;  /* 0x000014000000780c */ /* 0x000fda0004701070 */
[----:B------:R-:W0:Y:S01]  /*00c0*/  @P0 LDC.64 R2, c[0x0][0x388] ;  /* 0x0000e200ff020b82 */ /* 0x000e220000000a00 */
[----:B------:R-:W-:-:S04]  /*00d0*/  @P0 IMAD R7, R0, 0x1400, R5 ;  /* 0x0000140000070824 */ /* 0x000fc800078e0205 */
[----:B0-----:R-:W-:-:S06]  /*00e0*/  @P0 IMAD.WIDE R2, R7, 0x4, R2 ;  /* 0x0000000407020825 */ /* 0x001fcc00078e0202 */
[----:B--2---:R-:W2:Y:S01]  /*00f0*/  @P0 LDG.E R3, desc[UR6][R2.64] ;  /* 0x0000000602030981 */ /* 0x004ea2000c1e1900 */
[----:B------:R-:W0:Y:S01]  /*0100*/  S2UR UR5, SR_CgaCtaId ;  /* 0x00000000000579c3 */ /* 0x000e220000008800 */
[----:B------:R-:W-:Y:S02]  /*0110*/  UMOV UR4, 0x400 ;  /* 0x0000040000047882 */ /* 0x000fe40000000000 */
[----:B0-----:R-:W-:-:S06]  /*0120*/  ULEA UR4, UR5, UR4, 0x18 ;  /* 0x0000000405047291 */ /* 0x001fcc000f8ec0ff */
[----:B------:R-:W-:-:S04]  /*0130*/  LEA R4, R9, UR4, 0x7 ;  /* 0x0000000409047c11 */ /* 0x000fc8000f8e38ff */
        /* <DEDUP_REMOVED lines=11> */
.L_x_24:
        /* <DEDUP_REMOVED lines=9> */
.L_x_35:


//--------------------- .text._Z20basicCoalescedKernelPfS_ --------------------------
	.section	.text._Z20basicCoalescedKernelPfS_,"ax",@progbits
	.align	128
        .global         _Z20basicCoalescedKernelPfS_
        .type           _Z20basicCoalescedKernelPfS_,@function
        .size           _Z20basicCoalescedKernelPfS_,(.L_x_36 - _Z20basicCoalescedKernelPfS_)
        .other          _Z20basicCoalescedKernelPfS_,@"STO_CUDA_ENTRY STV_DEFAULT"
_Z20basicCoalescedKernelPfS_:
.text._Z20basicCoalescedKernelPfS_:
        /* <DEDUP_REMOVED lines=12> */
[----:B------:R-:W0:Y:S01]  /*00c0*/  LDC.64 R2, c[0x0][0x388] ;  /* 0x0000e200ff027b82 */ /* 0x000e220000000a00 */
[----:B------:R-:W1:Y:S01]  /*00d0*/  LDCU.64 UR4, c[0x0][0x358] ;  /* 0x00006b00ff0477ac */ /* 0x000e620008000a00 */
[----:B------:R-:W-:-:S06]  /*00e0*/  IMAD R7, R0, 0x1400, R5 ;  /* 0x0000140000077824 */ /* 0x000fcc00078e0205 */
[----:B------:R-:W2:Y:S01]  /*00f0*/  LDC.64 R4, c[0x0][0x380] ;  /* 0x0000e000ff047b82 */ /* 0x000ea20000000a00 */
[----:B0-----:R-:W-:-:S06]  /*0100*/  IMAD.WIDE R2, R7, 0x4, R2 ;  /* 0x0000000407027825 */ /* 0x001fcc00078e0202 */
[----:B-1----:R-:W3:Y:S01]  /*0110*/  LDG.E R2, desc[UR4][R2.64] ;  /* 0x0000000402027981 */ /* 0x002ee2000c1e1900 */
[----:B--2---:R-:W-:-:S04]  /*0120*/  IMAD.WIDE R4, R7, 0x4, R4 ;  /* 0x0000000407047825 */ /* 0x004fc800078e0204 */
[----:B---3--:R-:W-:-:S05]  /*0130*/  FADD R7, R2, R2 ;  /* 0x0000000202077221 */ /* 0x008fca0000000000 */
[----:B------:R-:W-:Y:S01]  /*0140*/  STG.E desc[UR4][R4.64], R7 ;  /* 0x0000000704007986 */ /* 0x000fe2000c101904 */
[----:B------:R-:W-:Y:S05]  /*0150*/  EXIT ;  /* 0x000000000000794d */ /* 0x000fea0003800000 */
.L_x_25:
        /* <DEDUP_REMOVED lines=10> */
.L_x_36:


//--------------------- .text._Z17uncoalescedKernelPfS_ --------------------------
	.section	.text._Z17uncoalescedKernelPfS_,"ax",@progbits
	.align	128
        .global         _Z17uncoalescedKernelPfS_
        .type           _Z17uncoalescedKernelPfS_,@function
        .size           _Z17uncoalescedKernelPfS_,(.L_x_37 - _Z17uncoalescedKernelPfS_)
        .other          _Z17uncoalescedKernelPfS_,@"STO_CUDA_ENTRY STV_DEFAULT"
_Z17uncoalescedKernelPfS_:
.text._Z17uncoalescedKernelPfS_:
        /* <DEDUP_REMOVED lines=22> */
.L_x_26:
        /* <DEDUP_REMOVED lines=10> */
.L_x_37:


//--------------------- .nv.shared.reserved.0     --------------------------
	.section	.nv.shared.reserved.0,"aw",@nobits
	.weak		__nv_reservedSMEM_offset_0_alias
	.size		__nv_reservedSMEM_offset_0_alias, 0, 64
	.other		__nv_reservedSMEM_offset_0_alias,@"STO_CUDA_RESERVED_SHARED STV_DEFAULT"
__nv_reservedSMEM_offset_0_alias:
	.zero		0
	.zero		64


//--------------------- .nv.shared._Z24paddedSharedMemoryKernelPfS_ --------------------------
	.section	.nv.shared._Z24paddedSharedMemoryKernelPfS_,"aw",@nobits
	.sectionflags	@""
	.align	4
.nv.shared._Z24paddedSharedMemoryKernelPfS_:
	.zero		5248


//--------------------- .nv.shared._Z18sharedMemoryKernelPfS_ --------------------------
	.section	.nv.shared._Z18sharedMemoryKernelPfS_,"aw",@nobits
	.sectionflags	@""
	.align	4
.nv.shared._Z18sharedMemoryKernelPfS_:
	.zero		5120


//--------------------- .nv.constant0._Z23cooperativeGroupsKernelPfS_ --------------------------
	.section	.nv.constant0._Z23cooperativeGroupsKernelPfS_,"a",@progbits
	.sectionflags	@""
	.align	4
.nv.constant0._Z23cooperativeGroupsKernelPfS_:
	.zero		912


//--------------------- .nv.constant0._Z19textureMemoryKernelPfy --------------------------
	.section	.nv.constant0._Z19textureMemoryKernelPfy,"a",@progbits
	.sectionflags	@""
	.align	4
.nv.constant0._Z19textureMemoryKernelPfy:
	.zero		912


//--------------------- .nv.constant0._Z19loopUnrollingKernelPfS_ --------------------------
	.section	.nv.constant0._Z19loopUnrollingKernelPfS_,"a",@progbits
	.sectionflags	@""
	.align	4
.nv.constant0._Z19loopUnrollingKernelPfS_:
	.zero		912


//--------------------- .nv.constant0._Z19alignedAccessKernelP6float4S0_ --------------------------
	.section	.nv.constant0._Z19alignedAccessKernelP6float4S0_,"a",@progbits
	.sectionflags	@""
	.align	4
.nv.constant0._Z19alignedAccessKernelP6float4S0_:
	.zero		912


//--------------------- .nv.constant0._Z17warpShuffleKernelPfS_ --------------------------
	.section	.nv.constant0._Z17warpShuffleKernelPfS_,"a",@progbits
	.sectionflags	@""
	.align	4
.nv.constant0._Z17warpShuffleKernelPfS_:
	.zero		912


//--------------------- .nv.constant0._Z24paddedSharedMemoryKernelPfS_ --------------------------
	.section	.nv.constant0._Z24paddedSharedMemoryKernelPfS_,"a",@progbits
	.sectionflags	@""
	.align	4
.nv.constant0._Z24paddedSharedMemoryKernelPfS_:
	.zero		912


//--------------------- .nv.constant0._Z16vectorizedKernelP6float4S0_ --------------------------
	.section	.nv.constant0._Z16vectorizedKernelP6float4S0_,"a",@progbits
	.sectionflags	@""
	.align	4
.nv.constant0._Z16vectorizedKernelP6float4S0_:
	.zero		912


//--------------------- .nv.constant0._Z18sharedMemoryKernelPfS_ --------------------------
	.section	.nv.constant0._Z18sharedMemoryKernelPfS_,"a",@progbits
	.sectionflags	@""
	.align	4
.nv.constant0._Z18sharedMemoryKernelPfS_:
	.zero		912


//--------------------- .nv.constant0._Z20basicCoalescedKernelPfS_ --------------------------
	.section	.nv.constant0._Z20basicCoalescedKernelPfS_,"a",@progbits
	.sectionflags	@""
	.align	4
.nv.constant0._Z20basicCoalescedKernelPfS_:
	.zero		912


//--------------------- .nv.constant0._Z17uncoalescedKernelPfS_ --------------------------
	.section	.nv.constant0._Z17uncoalescedKernelPfS_,"a",@progbits
	.sectionflags	@""
	.align	4
.nv.constant0._Z17uncoalescedKernelPfS_:
	.zero		912


//--------------------- SYMBOLS --------------------------

	.type		.nv.reservedSmem.offset0,@object
	.size		.nv.reservedSmem.offset0,0x4
	.type		.nv.reservedSmem.cap,@object
	.size		.nv.reservedSmem.cap,0x4
